	.target	sm_90a

	.elftype	@"ET_EXEC"


//--------------------- .note.nv.tkinfo           --------------------------
	.section	.note.nv.tkinfo,"",@"SHT_NOTE"
	.sectionflags	@"SHF_NOTE_NV_TKINFO"
	.tkinfo
        /*0018*/ 	.word	0x00000002
        /*0030*/ 	.string	""
        /*0030*/ 	.string	"ptxas"
        /*0030*/ 	.string	"Cuda compilation tools, release 13.0, V13.0.88"
        /*0030*/ 	.string	"Build cuda_13.0.r13.0/compiler.36424714_0"
        /*0030*/ 	.string	"-arch sm_90a -m 64 "



//--------------------- .note.nv.cuinfo           --------------------------
	.section	.note.nv.cuinfo,"",@"SHT_NOTE"
	.sectionflags	@"SHF_NOTE_NV_CUINFO"
        /*0018*/ 	.short	0x0002
        /*001a*/ 	.short	0x005a
        /*001c*/ 	.short	0x0082
	.zero		2


//--------------------- .nv.info                  --------------------------
	.section	.nv.info,"",@"SHT_CUDA_INFO"
	.align	4


	//----- nvinfo : EIATTR_REGCOUNT
	.align		4
        /*0000*/ 	.byte	0x04, 0x2f
        /*0002*/ 	.short	(.L_15 - .L_14)
	.align		4
.L_14:
        /*0004*/ 	.word	index@(_ZN7cutlass13device_kernelINS_4gemm6kernel13GemmUniversalIN4cute5tupleIJiiiiEEENS1_10collective13CollectiveMmaINS1_34MainloopSm90TmaGmmaWarpSpecializedILi3ENS5_IJNS4_1CILi2EEENSA_ILi1EEESC_EEENS1_35KernelTmaWarpSpecializedCooperativeEEENS5_IJNSA_ILi512EEENSA_ILi64EEESH_EEENS_6half_tENS5_IJlSC_lEEESJ_SK_NS4_8TiledMMAINS4_8MMA_AtomIJNS4_4SM904GMMA25MMA_64x64x16_F32F16F16_SSILNSO_5MajorE0ELSQ_0ELNSO_7ScaleInE1ELSR_1EEEEEENS4_6LayoutISD_NS5_IJSC_NSA_ILi0EEESV_EEEEENS5_IJNS4_10UnderscoreESY_SY_EEEEENS4_13SM90_TMA_LOADENS4_14ComposedLayoutINS4_7SwizzleILi3ELi4ELi3EEENS4_18smem_ptr_flag_bitsILi16EEENSU_INS5_IJNSA_ILi8EEESH_EEENS5_IJSH_SC_EEEEEEEvNS4_8identityENS4_23SM90_TMA_LOAD_MULTICASTES1B_vS1C_EENS_8epilogue10collective6detail29Sm90TmaWarpSpecializedAdapterINS1G_15DefaultEpilogueISJ_SK_SK_NS1F_6thread17LinearCombinationISJ_Li1EffLNS1K_9ScaleType4KindE0ELNS_15FloatRoundStyleE2ESJ_EENS1_15EpilogueDefaultEEEEEvvEEEEvNT_6ParamsE)
        /*0008*/ 	.word	0x000000a8


	//----- nvinfo : EIATTR_FRAME_SIZE
	.align		4
.L_15:
        /*000c*/ 	.byte	0x04, 0x11
        /*000e*/ 	.short	(.L_17 - .L_16)
	.align		4
.L_16:
        /*0010*/ 	.word	index@(_ZN7cutlass13device_kernelINS_4gemm6kernel13GemmUniversalIN4cute5tupleIJiiiiEEENS1_10collective13CollectiveMmaINS1_34MainloopSm90TmaGmmaWarpSpecializedILi3ENS5_IJNS4_1CILi2EEENSA_ILi1EEESC_EEENS1_35KernelTmaWarpSpecializedCooperativeEEENS5_IJNSA_ILi512EEENSA_ILi64EEESH_EEENS_6half_tENS5_IJlSC_lEEESJ_SK_NS4_8TiledMMAINS4_8MMA_AtomIJNS4_4SM904GMMA25MMA_64x64x16_F32F16F16_SSILNSO_5MajorE0ELSQ_0ELNSO_7ScaleInE1ELSR_1EEEEEENS4_6LayoutISD_NS5_IJSC_NSA_ILi0EEESV_EEEEENS5_IJNS4_10UnderscoreESY_SY_EEEEENS4_13SM90_TMA_LOADENS4_14ComposedLayoutINS4_7SwizzleILi3ELi4ELi3EEENS4_18smem_ptr_flag_bitsILi16EEENSU_INS5_IJNSA_ILi8EEESH_EEENS5_IJSH_SC_EEEEEEEvNS4_8identityENS4_23SM90_TMA_LOAD_MULTICASTES1B_vS1C_EENS_8epilogue10collective6detail29Sm90TmaWarpSpecializedAdapterINS1G_15DefaultEpilogueISJ_SK_SK_NS1F_6thread17LinearCombinationISJ_Li1EffLNS1K_9ScaleType4KindE0ELNS_15FloatRoundStyleE2ESJ_EENS1_15EpilogueDefaultEEEEEvvEEEEvNT_6ParamsE)
        /*0014*/ 	.word	0x00000000


	//----- nvinfo : EIATTR_MIN_STACK_SIZE
	.align		4
.L_17:
        /*0018*/ 	.byte	0x04, 0x12
        /*001a*/ 	.short	(.L_19 - .L_18)
	.align		4
.L_18:
        /*001c*/ 	.word	index@(_ZN7cutlass13device_kernelINS_4gemm6kernel13GemmUniversalIN4cute5tupleIJiiiiEEENS1_10collective13CollectiveMmaINS1_34MainloopSm90TmaGmmaWarpSpecializedILi3ENS5_IJNS4_1CILi2EEENSA_ILi1EEESC_EEENS1_35KernelTmaWarpSpecializedCooperativeEEENS5_IJNSA_ILi512EEENSA_ILi64EEESH_EEENS_6half_tENS5_IJlSC_lEEESJ_SK_NS4_8TiledMMAINS4_8MMA_AtomIJNS4_4SM904GMMA25MMA_64x64x16_F32F16F16_SSILNSO_5MajorE0ELSQ_0ELNSO_7ScaleInE1ELSR_1EEEEEENS4_6LayoutISD_NS5_IJSC_NSA_ILi0EEESV_EEEEENS5_IJNS4_10UnderscoreESY_SY_EEEEENS4_13SM90_TMA_LOADENS4_14ComposedLayoutINS4_7SwizzleILi3ELi4ELi3EEENS4_18smem_ptr_flag_bitsILi16EEENSU_INS5_IJNSA_ILi8EEESH_EEENS5_IJSH_SC_EEEEEEEvNS4_8identityENS4_23SM90_TMA_LOAD_MULTICASTES1B_vS1C_EENS_8epilogue10collective6detail29Sm90TmaWarpSpecializedAdapterINS1G_15DefaultEpilogueISJ_SK_SK_NS1F_6thread17LinearCombinationISJ_Li1EffLNS1K_9ScaleType4KindE0ELNS_15FloatRoundStyleE2ESJ_EENS1_15EpilogueDefaultEEEEEvvEEEEvNT_6ParamsE)
        /*0020*/ 	.word	0x00000000
.L_19:


//--------------------- .nv.compat                --------------------------
	.section	.nv.compat,"",@"SHT_CUDA_COMPAT_INFO"
	.align	4
        /*0000*/ 	.byte	0x02, 0x09, 0x01, 0x00, 0x02, 0x02, 0x04, 0x00, 0x02, 0x05, 0x05, 0x00, 0x03, 0x07, 0x01, 0x01
        /*0010*/ 	.byte	0x02, 0x03, 0x01, 0x00, 0x02, 0x06, 0x01, 0x00, 0x04, 0x0b, 0x08, 0x00, 0x00, 0x00, 0x00, 0x00
        /*0020*/ 	.byte	0x00, 0x00, 0x00, 0x00


//--------------------- .nv.info._ZN7cutlass13device_kernelINS_4gemm6kernel13GemmUniversalIN4cute5tupleIJiiiiEEENS1_10collective13CollectiveMmaINS1_34MainloopSm90TmaGmmaWarpSpecializedILi3ENS5_IJNS4_1CILi2EEENSA_ILi1EEESC_EEENS1_35KernelTmaWarpSpecializedCooperativeEEENS5_IJNSA_ILi512EEENSA_ILi64EEESH_EEENS_6half_tENS5_IJlSC_lEEESJ_SK_NS4_8TiledMMAINS4_8MMA_AtomIJNS4_4SM904GMMA25MMA_64x64x16_F32F16F16_SSILNSO_5MajorE0ELSQ_0ELNSO_7ScaleInE1ELSR_1EEEEEENS4_6LayoutISD_NS5_IJSC_NSA_ILi0EEESV_EEEEENS5_IJNS4_10UnderscoreESY_SY_EEEEENS4_13SM90_TMA_LOADENS4_14ComposedLayoutINS4_7SwizzleILi3ELi4ELi3EEENS4_18smem_ptr_flag_bitsILi16EEENSU_INS5_IJNSA_ILi8EEESH_EEENS5_IJSH_SC_EEEEEEEvNS4_8identityENS4_23SM90_TMA_LOAD_MULTICASTES1B_vS1C_EENS_8epilogue10collective6detail29Sm90TmaWarpSpecializedAdapterINS1G_15DefaultEpilogueISJ_SK_SK_NS1F_6thread17LinearCombinationISJ_Li1EffLNS1K_9ScaleType4KindE0ELNS_15FloatRoundStyleE2ESJ_EENS1_15EpilogueDefaultEEEEEvvEEEEvNT_6ParamsE --------------------------
	.section	.nv.info._ZN7cutlass13device_kernelINS_4gemm6kernel13GemmUniversalIN4cute5tupleIJiiiiEEENS1_10collective13CollectiveMmaINS1_34MainloopSm90TmaGmmaWarpSpecializedILi3ENS5_IJNS4_1CILi2EEENSA_ILi1EEESC_EEENS1_35KernelTmaWarpSpecializedCooperativeEEENS5_IJNSA_ILi512EEENSA_ILi64EEESH_EEENS_6half_tENS5_IJlSC_lEEESJ_SK_NS4_8TiledMMAINS4_8MMA_AtomIJNS4_4SM904GMMA25MMA_64x64x16_F32F16F16_SSILNSO_5MajorE0ELSQ_0ELNSO_7ScaleInE1ELSR_1EEEEEENS4_6LayoutISD_NS5_IJSC_NSA_ILi0EEESV_EEEEENS5_IJNS4_10UnderscoreESY_SY_EEEEENS4_13SM90_TMA_LOADENS4_14ComposedLayoutINS4_7SwizzleILi3ELi4ELi3EEENS4_18smem_ptr_flag_bitsILi16EEENSU_INS5_IJNSA_ILi8EEESH_EEENS5_IJSH_SC_EEEEEEEvNS4_8identityENS4_23SM90_TMA_LOAD_MULTICASTES1B_vS1C_EENS_8epilogue10collective6detail29Sm90TmaWarpSpecializedAdapterINS1G_15DefaultEpilogueISJ_SK_SK_NS1F_6thread17LinearCombinationISJ_Li1EffLNS1K_9ScaleType4KindE0ELNS_15FloatRoundStyleE2ESJ_EENS1_15EpilogueDefaultEEEEEvvEEEEvNT_6ParamsE,"",@"SHT_CUDA_INFO"
	.sectionflags	@""
	.align	4


	//----- nvinfo : EIATTR_CUDA_API_VERSION
	.align		4
        /*0000*/ 	.byte	0x04, 0x37
        /*0002*/ 	.short	(.L_21 - .L_20)
.L_20:
        /*0004*/ 	.word	0x00000082


	//----- nvinfo : EIATTR_KPARAM_INFO
	.align		4
.L_21:
        /*0008*/ 	.byte	0x04, 0x17
        /*000a*/ 	.short	(.L_23 - .L_22)
.L_22:
        /*000c*/ 	.word	0x00000000
        /*0010*/ 	.short	0x0000
        /*0012*/ 	.short	0x0070
        /*0014*/ 	.byte	0x00, 0xf0, 0x01, 0x10


	//----- nvinfo : EIATTR_SPARSE_MMA_MASK
	.align		4
.L_23:
        /*0018*/ 	.byte	0x03, 0x50
        /*001a*/ 	.short	0x0000


	//----- nvinfo : EIATTR_MAXREG_COUNT
	.align		4
        /*001c*/ 	.byte	0x03, 0x1b
        /*001e*/ 	.short	0x00a8


	//----- nvinfo : EIATTR_NUM_BARRIERS
	.align		4
        /*0020*/ 	.byte	0x02, 0x4c
        /*0022*/ 	.byte	0x01
	.zero		1


	//----- nvinfo : EIATTR_EXTERNS
	.align		4
        /*0024*/ 	.byte	0x04, 0x0f
        /*0026*/ 	.short	(.L_25 - .L_24)


	//   ....[0]....
	.align		4
.L_24:
        /*0028*/ 	.word	index@(__assertfail)


	//----- nvinfo : EIATTR_MERCURY_ISA_VERSION
	.align		4
.L_25:
        /*002c*/ 	.byte	0x03, 0x5f
        /*002e*/ 	.short	0x0101


	//----- nvinfo : EIATTR_INT_WARP_WIDE_INSTR_OFFSETS
	.align		4
        /*0030*/ 	.byte	0x04, 0x31
        /*0032*/ 	.short	(.L_27 - .L_26)


	//   ....[0]....
.L_26:
        /*0034*/ 	.word	0x00000460


	//   ....[1]....
        /*0038*/ 	.word	0x00000490


	//   ....[2]....
        /*003c*/ 	.word	0x00000650


	//----- nvinfo : EIATTR_COOP_GROUP_MASK_REGIDS
	.align		4
.L_27:
        /*0040*/ 	.byte	0x04, 0x29
        /*0042*/ 	.short	(.L_29 - .L_28)


	//   ....[0]....
.L_28:
        /*0044*/ 	.word	0xffffffff


	//   ....[1]....
        /*0048*/ 	.word	0xffffffff


	//   ....[2]....
        /*004c*/ 	.word	0xffffffff


	//   ....[3]....
        /*0050*/ 	.word	0xffffffff


	//   ....[4]....
        /*0054*/ 	.word	0xffffffff


	//   ....[5]....
        /*0058*/ 	.word	0xffffffff


	//----- nvinfo : EIATTR_COOP_GROUP_INSTR_OFFSETS
	.align		4
.L_29:
        /*005c*/ 	.byte	0x04, 0x28
        /*005e*/ 	.short	(.L_31 - .L_30)


	//   ....[0]....
.L_30:
        /*0060*/ 	.word	0x00000060


	//   ....[1]....
        /*0064*/ 	.word	0x00000070


	//   ....[2]....
        /*0068*/ 	.word	0x00000130


	//   ....[3]....
        /*006c*/ 	.word	0x000002b0


	//   ....[4]....
        /*0070*/ 	.word	0x000007d0


	//   ....[5]....
        /*0074*/ 	.word	0x00001220


	//----- nvinfo : EIATTR_REG_RECONFIG
	.align		4
.L_31:
        /*0078*/ 	.byte	0x01, 0x54
	.zero		2


	//----- nvinfo : EIATTR_SYSCALL_OFFSETS
	.align		4
        /*007c*/ 	.byte	0x04, 0x46
        /*007e*/ 	.short	(.L_33 - .L_32)


	//   ....[0]....
.L_32:
        /*0080*/ 	.word	0x000013e0


	//----- nvinfo : EIATTR_MBARRIER_INSTR_OFFSETS
	.align		4
.L_33:
        /*0084*/ 	.byte	0x04, 0x39
        /*0086*/ 	.short	(.L_35 - .L_34)


	//   ....[0]....
.L_34:
        /*0088*/ 	.word	0x00000230
        /*008c*/ 	.word	0x000000ff
        /*0090*/ 	.word	0x00000000
        /*0094*/ 	.short	0x0100
        /*0096*/ 	.byte	0x08
	.zero		1


	//   ....[1]....
        /*0098*/ 	.word	0x00000240
        /*009c*/ 	.word	0x000000ff
        /*00a0*/ 	.word	0x00000018
        /*00a4*/ 	.short	0x0100
        /*00a6*/ 	.byte	0x08
	.zero		1


	//   ....[2]....
        /*00a8*/ 	.word	0x00000250
        /*00ac*/ 	.word	0x000000ff
        /*00b0*/ 	.word	0x00000008
        /*00b4*/ 	.short	0x0100
        /*00b6*/ 	.byte	0x08
	.zero		1


	//   ....[3]....
        /*00b8*/ 	.word	0x00000260
        /*00bc*/ 	.word	0x000000ff
        /*00c0*/ 	.word	0x00000020
        /*00c4*/ 	.short	0x0100
        /*00c6*/ 	.byte	0x08
	.zero		1


	//   ....[4]....
        /*00c8*/ 	.word	0x00000270
        /*00cc*/ 	.word	0x000000ff
        /*00d0*/ 	.word	0x00000010
        /*00d4*/ 	.short	0x0100
        /*00d6*/ 	.byte	0x08
	.zero		1


	//   ....[5]....
        /*00d8*/ 	.word	0x00000280
        /*00dc*/ 	.word	0x000000ff
        /*00e0*/ 	.word	0x00000028
        /*00e4*/ 	.short	0x0100
        /*00e6*/ 	.byte	0x08
	.zero		1


	//   ....[6]....
        /*00e8*/ 	.word	0x000006d0
        /*00ec*/ 	.word	0x000000ff
        /*00f0*/ 	.word	0x00000040
        /*00f4*/ 	.short	0x0100
        /*00f6*/ 	.byte	0x06
	.zero		1


	//   ....[7]....
        /*00f8*/ 	.word	0x00000760
        /*00fc*/ 	.word	0x000000ff
        /*0100*/ 	.word	0x00000048
        /*0104*/ 	.short	0x0100
        /*0106*/ 	.byte	0x06
	.zero		1


	//   ....[8]....
        /*0108*/ 	.word	0x00001460
        /*010c*/ 	.word	0x00000003
        /*0110*/ 	.word	0x00000000
        /*0114*/ 	.short	0x010a
        /*0116*/ 	.byte	0x3f
	.zero		1


	//   ....[9]....
        /*0118*/ 	.word	0x000014a0
        /*011c*/ 	.word	0x00000003
        /*0120*/ 	.word	0x00000000
        /*0124*/ 	.short	0x010a
        /*0126*/ 	.byte	0x3f
	.zero		1


	//   ....[10]....
        /*0128*/ 	.word	0x00001cd0
        /*012c*/ 	.word	0x000000ff
        /*0130*/ 	.word	0x00000000
        /*0134*/ 	.short	0x010a
        /*0136*/ 	.byte	0x08
	.zero		1


	//   ....[11]....
        /*0138*/ 	.word	0x00001d10
        /*013c*/ 	.word	0x000000ff
        /*0140*/ 	.word	0x00000000
        /*0144*/ 	.short	0x010a
        /*0146*/ 	.byte	0x08
	.zero		1


	//   ....[12]....
        /*0148*/ 	.word	0x00002420
        /*014c*/ 	.word	0x00000004
        /*0150*/ 	.word	0x00000000
        /*0154*/ 	.short	0x0101
        /*0156*/ 	.byte	0x3f
	.zero		1


	//   ....[13]....
        /*0158*/ 	.word	0x00002670
        /*015c*/ 	.word	0x00000000
        /*0160*/ 	.word	0x00000000
        /*0164*/ 	.short	0x0101
        /*0166*/ 	.byte	0x3f
	.zero		1


	//   ....[14]....
        /*0168*/ 	.word	0x0000df00
        /*016c*/ 	.word	0x00000017
        /*0170*/ 	.word	0x00000018
        /*0174*/ 	.short	0x010a
        /*0176*/ 	.byte	0x3f
	.zero		1


	//   ....[15]....
        /*0178*/ 	.word	0x0000e270
        /*017c*/ 	.word	0x00000003
        /*0180*/ 	.word	0x00000048
        /*0184*/ 	.short	0x0101
        /*0186*/ 	.byte	0x3f
	.zero		1


	//   ....[16]....
        /*0188*/ 	.word	0x0000e9d0
        /*018c*/ 	.word	0x00000007
        /*0190*/ 	.word	0x00000000
        /*0194*/ 	.short	0x010a
        /*0196*/ 	.byte	0x3f
	.zero		1


	//   ....[17]....
        /*0198*/ 	.word	0x0000ea50
        /*019c*/ 	.word	0x00000006
        /*01a0*/ 	.word	0x00000000
        /*01a4*/ 	.short	0x010a
        /*01a6*/ 	.byte	0x3f
	.zero		1


	//   ....[18]....
        /*01a8*/ 	.word	0x0000eae0
        /*01ac*/ 	.word	0x00000003
        /*01b0*/ 	.word	0x00000000
        /*01b4*/ 	.short	0x010a
        /*01b6*/ 	.byte	0x3f
	.zero		1


	//   ....[19]....
        /*01b8*/ 	.word	0x0000eb40
        /*01bc*/ 	.word	0x00000003
        /*01c0*/ 	.word	0x00000000
        /*01c4*/ 	.short	0x010a
        /*01c6*/ 	.byte	0x3f
	.zero		1


	//   ....[20]....
        /*01c8*/ 	.word	0x0000eba0
        /*01cc*/ 	.word	0x00000005
        /*01d0*/ 	.word	0x00000000
        /*01d4*/ 	.short	0x010a
        /*01d6*/ 	.byte	0x3f
	.zero		1


	//   ....[21]....
        /*01d8*/ 	.word	0x0000ec70
        /*01dc*/ 	.word	0x00000017
        /*01e0*/ 	.word	0x00000018
        /*01e4*/ 	.short	0x010a
        /*01e6*/ 	.byte	0x3f
	.zero		1


	//   ....[22]....
        /*01e8*/ 	.word	0x0000ed40
        /*01ec*/ 	.word	0x00000007
        /*01f0*/ 	.word	0x00000000
        /*01f4*/ 	.short	0x010a
        /*01f6*/ 	.byte	0x3f
	.zero		1


	//   ....[23]....
        /*01f8*/ 	.word	0x0000ed90
        /*01fc*/ 	.word	0x00000006
        /*0200*/ 	.word	0x00000000
        /*0204*/ 	.short	0x010a
        /*0206*/ 	.byte	0x3f
	.zero		1


	//----- nvinfo : EIATTR_NUM_MBARRIERS
	.align		4
.L_35:
        /*0208*/ 	.byte	0x03, 0x38
        /*020a*/ 	.short	0x0008


	//----- nvinfo : EIATTR_EXIT_INSTR_OFFSETS
	.align		4
        /*020c*/ 	.byte	0x04, 0x1c
        /*020e*/ 	.short	(.L_37 - .L_36)


	//   ....[0]....
.L_36:
        /*0210*/ 	.word	0x00000940


	//   ....[1]....
        /*0214*/ 	.word	0x00001150


	//   ....[2]....
        /*0218*/ 	.word	0x0000d610


	//   ....[3]....
        /*021c*/ 	.word	0x0000db70


	//   ....[4]....
        /*0220*/ 	.word	0x0000eb30


	//----- nvinfo : EIATTR_MAX_THREADS
	.align		4
.L_37:
        /*0224*/ 	.byte	0x04, 0x05
        /*0226*/ 	.short	(.L_39 - .L_38)
.L_38:
        /*0228*/ 	.word	0x00000180
        /*022c*/ 	.word	0x00000001
        /*0230*/ 	.word	0x00000001


	//----- nvinfo : EIATTR_CRS_STACK_SIZE
	.align		4
.L_39:
        /*0234*/ 	.byte	0x04, 0x1e
        /*0236*/ 	.short	(.L_41 - .L_40)
.L_40:
        /*0238*/ 	.word	0x00000000


	//----- nvinfo : EIATTR_CBANK_PARAM_SIZE
	.align		4
.L_41:
        /*023c*/ 	.byte	0x03, 0x19
        /*023e*/ 	.short	0x0470


	//----- nvinfo : EIATTR_PARAM_CBANK
	.align		4
        /*0240*/ 	.byte	0x04, 0x0a
        /*0242*/ 	.short	(.L_43 - .L_42)
	.align		4
.L_42:
        /*0244*/ 	.word	index@(.nv.constant0._ZN7cutlass13device_kernelINS_4gemm6kernel13GemmUniversalIN4cute5tupleIJiiiiEEENS1_10collective13CollectiveMmaINS1_34MainloopSm90TmaGmmaWarpSpecializedILi3ENS5_IJNS4_1CILi2EEENSA_ILi1EEESC_EEENS1_35KernelTmaWarpSpecializedCooperativeEEENS5_IJNSA_ILi512EEENSA_ILi64EEESH_EEENS_6half_tENS5_IJlSC_lEEESJ_SK_NS4_8TiledMMAINS4_8MMA_AtomIJNS4_4SM904GMMA25MMA_64x64x16_F32F16F16_SSILNSO_5MajorE0ELSQ_0ELNSO_7ScaleInE1ELSR_1EEEEEENS4_6LayoutISD_NS5_IJSC_NSA_ILi0EEESV_EEEEENS5_IJNS4_10UnderscoreESY_SY_EEEEENS4_13SM90_TMA_LOADENS4_14ComposedLayoutINS4_7SwizzleILi3ELi4ELi3EEENS4_18smem_ptr_flag_bitsILi16EEENSU_INS5_IJNSA_ILi8EEESH_EEENS5_IJSH_SC_EEEEEEEvNS4_8identityENS4_23SM90_TMA_LOAD_MULTICASTES1B_vS1C_EENS_8epilogue10collective6detail29Sm90TmaWarpSpecializedAdapterINS1G_15DefaultEpilogueISJ_SK_SK_NS1F_6thread17LinearCombinationISJ_Li1EffLNS1K_9ScaleType4KindE0ELNS_15FloatRoundStyleE2ESJ_EENS1_15EpilogueDefaultEEEEEvvEEEEvNT_6ParamsE)
        /*0248*/ 	.short	0x0210
        /*024a*/ 	.short	0x0470


	//----- nvinfo : EIATTR_SW_WAR
	.align		4
.L_43:
        /*024c*/ 	.byte	0x04, 0x36
        /*024e*/ 	.short	(.L_45 - .L_44)
.L_44:
        /*0250*/ 	.word	0x00000008
.L_45:


//--------------------- .nv.callgraph             --------------------------
	.section	.nv.callgraph,"",@"SHT_CUDA_CALLGRAPH"
	.align	4
	.sectionentsize	8
	.align		4
        /*0000*/ 	.word	0x00000000
	.align		4
        /*0004*/ 	.word	0xffffffff
	.align		4
        /*0008*/ 	.word	index@(_ZN7cutlass13device_kernelINS_4gemm6kernel13GemmUniversalIN4cute5tupleIJiiiiEEENS1_10collective13CollectiveMmaINS1_34MainloopSm90TmaGmmaWarpSpecializedILi3ENS5_IJNS4_1CILi2EEENSA_ILi1EEESC_EEENS1_35KernelTmaWarpSpecializedCooperativeEEENS5_IJNSA_ILi512EEENSA_ILi64EEESH_EEENS_6half_tENS5_IJlSC_lEEESJ_SK_NS4_8TiledMMAINS4_8MMA_AtomIJNS4_4SM904GMMA25MMA_64x64x16_F32F16F16_SSILNSO_5MajorE0ELSQ_0ELNSO_7ScaleInE1ELSR_1EEEEEENS4_6LayoutISD_NS5_IJSC_NSA_ILi0EEESV_EEEEENS5_IJNS4_10UnderscoreESY_SY_EEEEENS4_13SM90_TMA_LOADENS4_14ComposedLayoutINS4_7SwizzleILi3ELi4ELi3EEENS4_18smem_ptr_flag_bitsILi16EEENSU_INS5_IJNSA_ILi8EEESH_EEENS5_IJSH_SC_EEEEEEEvNS4_8identityENS4_23SM90_TMA_LOAD_MULTICASTES1B_vS1C_EENS_8epilogue10collective6detail29Sm90TmaWarpSpecializedAdapterINS1G_15DefaultEpilogueISJ_SK_SK_NS1F_6thread17LinearCombinationISJ_Li1EffLNS1K_9ScaleType4KindE0ELNS_15FloatRoundStyleE2ESJ_EENS1_15EpilogueDefaultEEEEEvvEEEEvNT_6ParamsE)
	.align		4
        /*000c*/ 	.word	index@(__assertfail)
	.align		4
        /*0010*/ 	.word	0x00000000
	.align		4
        /*0014*/ 	.word	0xfffffffe
	.align		4
        /*0018*/ 	.word	0x00000000
	.align		4
        /*001c*/ 	.word	0xfffffffd
	.align		4
        /*0020*/ 	.word	0x00000000
	.align		4
        /*0024*/ 	.word	0xfffffffc


//--------------------- .nv.constant4             --------------------------
	.section	.nv.constant4,"a",@progbits
	.align	8
	.align		8
.nv.constant4:
        /*0000*/ 	.dword	__assertfail
	.align		8
        /*0008*/ 	.dword	__unnamed_1
	.align		8
        /*0010*/ 	.dword	_ZN39_INTERNAL_3963865e_4_k_cu_949cca9c_84844cuda3std3__45__cpo5beginE
	.align		8
        /*0018*/ 	.dword	_ZN39_INTERNAL_3963865e_4_k_cu_949cca9c_84844cuda3std3__45__cpo3endE
	.align		8
        /*0020*/ 	.dword	_ZN39_INTERNAL_3963865e_4_k_cu_949cca9c_84844cuda3std3__45__cpo6cbeginE
	.align		8
        /*0028*/ 	.dword	_ZN39_INTERNAL_3963865e_4_k_cu_949cca9c_84844cuda3std3__45__cpo4cendE
	.align		8
        /*0030*/ 	.dword	_ZN39_INTERNAL_3963865e_4_k_cu_949cca9c_84844cuda3std3__441_GLOBAL__N__3963865e_4_k_cu_949cca9c_84846ignoreE
	.align		8
        /*0038*/ 	.dword	_ZN39_INTERNAL_3963865e_4_k_cu_949cca9c_84844cuda3std3__419piecewise_constructE
	.align		8
        /*0040*/ 	.dword	_ZN39_INTERNAL_3963865e_4_k_cu_949cca9c_84844cuda3std3__48in_placeE
	.align		8
        /*0048*/ 	.dword	_ZN39_INTERNAL_3963865e_4_k_cu_949cca9c_84844cuda3std6ranges3__45__cpo4swapE
	.align		8
        /*0050*/ 	.dword	_ZN39_INTERNAL_3963865e_4_k_cu_949cca9c_84844cuda3std6ranges3__45__cpo9iter_moveE
	.align		8
        /*0058*/ 	.dword	_ZN39_INTERNAL_3963865e_4_k_cu_949cca9c_84844cute7productE
	.align		8
        /*0060*/ 	.dword	_ZN39_INTERNAL_3963865e_4_k_cu_949cca9c_84844cute1_E
	.align		8
        /*0068*/ 	.dword	$str$22
	.align		8
        /*0070*/ 	.dword	$str$23


//--------------------- .text._ZN7cutlass13device_kernelINS_4gemm6kernel13GemmUniversalIN4cute5tupleIJiiiiEEENS1_10collective13CollectiveMmaINS1_34MainloopSm90TmaGmmaWarpSpecializedILi3ENS5_IJNS4_1CILi2EEENSA_ILi1EEESC_EEENS1_35KernelTmaWarpSpecializedCooperativeEEENS5_IJNSA_ILi512EEENSA_ILi64EEESH_EEENS_6half_tENS5_IJlSC_lEEESJ_SK_NS4_8TiledMMAINS4_8MMA_AtomIJNS4_4SM904GMMA25MMA_64x64x16_F32F16F16_SSILNSO_5MajorE0ELSQ_0ELNSO_7ScaleInE1ELSR_1EEEEEENS4_6LayoutISD_NS5_IJSC_NSA_ILi0EEESV_EEEEENS5_IJNS4_10UnderscoreESY_SY_EEEEENS4_13SM90_TMA_LOADENS4_14ComposedLayoutINS4_7SwizzleILi3ELi4ELi3EEENS4_18smem_ptr_flag_bitsILi16EEENSU_INS5_IJNSA_ILi8EEESH_EEENS5_IJSH_SC_EEEEEEEvNS4_8identityENS4_23SM90_TMA_LOAD_MULTICASTES1B_vS1C_EENS_8epilogue10collective6detail29Sm90TmaWarpSpecializedAdapterINS1G_15DefaultEpilogueISJ_SK_SK_NS1F_6thread17LinearCombinationISJ_Li1EffLNS1K_9ScaleType4KindE0ELNS_15FloatRoundStyleE2ESJ_EENS1_15EpilogueDefaultEEEEEvvEEEEvNT_6ParamsE --------------------------
	.section	.text._ZN7cutlass13device_kernelINS_4gemm6kernel13GemmUniversalIN4cute5tupleIJiiiiEEENS1_10collective13CollectiveMmaINS1_34MainloopSm90TmaGmmaWarpSpecializedILi3ENS5_IJNS4_1CILi2EEENSA_ILi1EEESC_EEENS1_35KernelTmaWarpSpecializedCooperativeEEENS5_IJNSA_ILi512EEENSA_ILi64EEESH_EEENS_6half_tENS5_IJlSC_lEEESJ_SK_NS4_8TiledMMAINS4_8MMA_AtomIJNS4_4SM904GMMA25MMA_64x64x16_F32F16F16_SSILNSO_5MajorE0ELSQ_0ELNSO_7ScaleInE1ELSR_1EEEEEENS4_6LayoutISD_NS5_IJSC_NSA_ILi0EEESV_EEEEENS5_IJNS4_10UnderscoreESY_SY_EEEEENS4_13SM90_TMA_LOADENS4_14ComposedLayoutINS4_7SwizzleILi3ELi4ELi3EEENS4_18smem_ptr_flag_bitsILi16EEENSU_INS5_IJNSA_ILi8EEESH_EEENS5_IJSH_SC_EEEEEEEvNS4_8identityENS4_23SM90_TMA_LOAD_MULTICASTES1B_vS1C_EENS_8epilogue10collective6detail29Sm90TmaWarpSpecializedAdapterINS1G_15DefaultEpilogueISJ_SK_SK_NS1F_6thread17LinearCombinationISJ_Li1EffLNS1K_9ScaleType4KindE0ELNS_15FloatRoundStyleE2ESJ_EENS1_15EpilogueDefaultEEEEEvvEEEEvNT_6ParamsE,"ax",@progbits
	.align	128
.text._ZN7cutlass13device_kernelINS_4gemm6kernel13GemmUniversalIN4cute5tupleIJiiiiEEENS1_10collective13CollectiveMmaINS1_34MainloopSm90TmaGmmaWarpSpecializedILi3ENS5_IJNS4_1CILi2EEENSA_ILi1EEESC_EEENS1_35KernelTmaWarpSpecializedCooperativeEEENS5_IJNSA_ILi512EEENSA_ILi64EEESH_EEENS_6half_tENS5_IJlSC_lEEESJ_SK_NS4_8TiledMMAINS4_8MMA_AtomIJNS4_4SM904GMMA25MMA_64x64x16_F32F16F16_SSILNSO_5MajorE0ELSQ_0ELNSO_7ScaleInE1ELSR_1EEEEEENS4_6LayoutISD_NS5_IJSC_NSA_ILi0EEESV_EEEEENS5_IJNS4_10UnderscoreESY_SY_EEEEENS4_13SM90_TMA_LOADENS4_14ComposedLayoutINS4_7SwizzleILi3ELi4ELi3EEENS4_18smem_ptr_flag_bitsILi16EEENSU_INS5_IJNSA_ILi8EEESH_EEENS5_IJSH_SC_EEEEEEEvNS4_8identityENS4_23SM90_TMA_LOAD_MULTICASTES1B_vS1C_EENS_8epilogue10collective6detail29Sm90TmaWarpSpecializedAdapterINS1G_15DefaultEpilogueISJ_SK_SK_NS1F_6thread17LinearCombinationISJ_Li1EffLNS1K_9ScaleType4KindE0ELNS_15FloatRoundStyleE2ESJ_EENS1_15EpilogueDefaultEEEEEvvEEEEvNT_6ParamsE:
        .type           _ZN7cutlass13device_kernelINS_4gemm6kernel13GemmUniversalIN4cute5tupleIJiiiiEEENS1_10collective13CollectiveMmaINS1_34MainloopSm90TmaGmmaWarpSpecializedILi3ENS5_IJNS4_1CILi2EEENSA_ILi1EEESC_EEENS1_35KernelTmaWarpSpecializedCooperativeEEENS5_IJNSA_ILi512EEENSA_ILi64EEESH_EEENS_6half_tENS5_IJlSC_lEEESJ_SK_NS4_8TiledMMAINS4_8MMA_AtomIJNS4_4SM904GMMA25MMA_64x64x16_F32F16F16_SSILNSO_5MajorE0ELSQ_0ELNSO_7ScaleInE1ELSR_1EEEEEENS4_6LayoutISD_NS5_IJSC_NSA_ILi0EEESV_EEEEENS5_IJNS4_10UnderscoreESY_SY_EEEEENS4_13SM90_TMA_LOADENS4_14ComposedLayoutINS4_7SwizzleILi3ELi4ELi3EEENS4_18smem_ptr_flag_bitsILi16EEENSU_INS5_IJNSA_ILi8EEESH_EEENS5_IJSH_SC_EEEEEEEvNS4_8identityENS4_23SM90_TMA_LOAD_MULTICASTES1B_vS1C_EENS_8epilogue10collective6detail29Sm90TmaWarpSpecializedAdapterINS1G_15DefaultEpilogueISJ_SK_SK_NS1F_6thread17LinearCombinationISJ_Li1EffLNS1K_9ScaleType4KindE0ELNS_15FloatRoundStyleE2ESJ_EENS1_15EpilogueDefaultEEEEEvvEEEEvNT_6ParamsE,@function
        .size           _ZN7cutlass13device_kernelINS_4gemm6kernel13GemmUniversalIN4cute5tupleIJiiiiEEENS1_10collective13CollectiveMmaINS1_34MainloopSm90TmaGmmaWarpSpecializedILi3ENS5_IJNS4_1CILi2EEENSA_ILi1EEESC_EEENS1_35KernelTmaWarpSpecializedCooperativeEEENS5_IJNSA_ILi512EEENSA_ILi64EEESH_EEENS_6half_tENS5_IJlSC_lEEESJ_SK_NS4_8TiledMMAINS4_8MMA_AtomIJNS4_4SM904GMMA25MMA_64x64x16_F32F16F16_SSILNSO_5MajorE0ELSQ_0ELNSO_7ScaleInE1ELSR_1EEEEEENS4_6LayoutISD_NS5_IJSC_NSA_ILi0EEESV_EEEEENS5_IJNS4_10UnderscoreESY_SY_EEEEENS4_13SM90_TMA_LOADENS4_14ComposedLayoutINS4_7SwizzleILi3ELi4ELi3EEENS4_18smem_ptr_flag_bitsILi16EEENSU_INS5_IJNSA_ILi8EEESH_EEENS5_IJSH_SC_EEEEEEEvNS4_8identityENS4_23SM90_TMA_LOAD_MULTICASTES1B_vS1C_EENS_8epilogue10collective6detail29Sm90TmaWarpSpecializedAdapterINS1G_15DefaultEpilogueISJ_SK_SK_NS1F_6thread17LinearCombinationISJ_Li1EffLNS1K_9ScaleType4KindE0ELNS_15FloatRoundStyleE2ESJ_EENS1_15EpilogueDefaultEEEEEvvEEEEvNT_6ParamsE,(.L_x_293 - _ZN7cutlass13device_kernelINS_4gemm6kernel13GemmUniversalIN4cute5tupleIJiiiiEEENS1_10collective13CollectiveMmaINS1_34MainloopSm90TmaGmmaWarpSpecializedILi3ENS5_IJNS4_1CILi2EEENSA_ILi1EEESC_EEENS1_35KernelTmaWarpSpecializedCooperativeEEENS5_IJNSA_ILi512EEENSA_ILi64EEESH_EEENS_6half_tENS5_IJlSC_lEEESJ_SK_NS4_8TiledMMAINS4_8MMA_AtomIJNS4_4SM904GMMA25MMA_64x64x16_F32F16F16_SSILNSO_5MajorE0ELSQ_0ELNSO_7ScaleInE1ELSR_1EEEEEENS4_6LayoutISD_NS5_IJSC_NSA_ILi0EEESV_EEEEENS5_IJNS4_10UnderscoreESY_SY_EEEEENS4_13SM90_TMA_LOADENS4_14ComposedLayoutINS4_7SwizzleILi3ELi4ELi3EEENS4_18smem_ptr_flag_bitsILi16EEENSU_INS5_IJNSA_ILi8EEESH_EEENS5_IJSH_SC_EEEEEEEvNS4_8identityENS4_23SM90_TMA_LOAD_MULTICASTES1B_vS1C_EENS_8epilogue10collective6detail29Sm90TmaWarpSpecializedAdapterINS1G_15DefaultEpilogueISJ_SK_SK_NS1F_6thread17LinearCombinationISJ_Li1EffLNS1K_9ScaleType4KindE0ELNS_15FloatRoundStyleE2ESJ_EENS1_15EpilogueDefaultEEEEEvvEEEEvNT_6ParamsE)
        .other          _ZN7cutlass13device_kernelINS_4gemm6kernel13GemmUniversalIN4cute5tupleIJiiiiEEENS1_10collective13CollectiveMmaINS1_34MainloopSm90TmaGmmaWarpSpecializedILi3ENS5_IJNS4_1CILi2EEENSA_ILi1EEESC_EEENS1_35KernelTmaWarpSpecializedCooperativeEEENS5_IJNSA_ILi512EEENSA_ILi64EEESH_EEENS_6half_tENS5_IJlSC_lEEESJ_SK_NS4_8TiledMMAINS4_8MMA_AtomIJNS4_4SM904GMMA25MMA_64x64x16_F32F16F16_SSILNSO_5MajorE0ELSQ_0ELNSO_7ScaleInE1ELSR_1EEEEEENS4_6LayoutISD_NS5_IJSC_NSA_ILi0EEESV_EEEEENS5_IJNS4_10UnderscoreESY_SY_EEEEENS4_13SM90_TMA_LOADENS4_14ComposedLayoutINS4_7SwizzleILi3ELi4ELi3EEENS4_18smem_ptr_flag_bitsILi16EEENSU_INS5_IJNSA_ILi8EEESH_EEENS5_IJSH_SC_EEEEEEEvNS4_8identityENS4_23SM90_TMA_LOAD_MULTICASTES1B_vS1C_EENS_8epilogue10collective6detail29Sm90TmaWarpSpecializedAdapterINS1G_15DefaultEpilogueISJ_SK_SK_NS1F_6thread17LinearCombinationISJ_Li1EffLNS1K_9ScaleType4KindE0ELNS_15FloatRoundStyleE2ESJ_EENS1_15EpilogueDefaultEEEEEvvEEEEvNT_6ParamsE,@"STO_CUDA_ENTRY STV_DEFAULT"
_ZN7cutlass13device_kernelINS_4gemm6kernel13GemmUniversalIN4cute5tupleIJiiiiEEENS1_10collective13CollectiveMmaINS1_34MainloopSm90TmaGmmaWarpSpecializedILi3ENS5_IJNS4_1CILi2EEENSA_ILi1EEESC_EEENS1_35KernelTmaWarpSpecializedCooperativeEEENS5_IJNSA_ILi512EEENSA_ILi64EEESH_EEENS_6half_tENS5_IJlSC_lEEESJ_SK_NS4_8TiledMMAINS4_8MMA_AtomIJNS4_4SM904GMMA25MMA_64x64x16_F32F16F16_SSILNSO_5MajorE0ELSQ_0ELNSO_7ScaleInE1ELSR_1EEEEEENS4_6LayoutISD_NS5_IJSC_NSA_ILi0EEESV_EEEEENS5_IJNS4_10UnderscoreESY_SY_EEEEENS4_13SM90_TMA_LOADENS4_14ComposedLayoutINS4_7SwizzleILi3ELi4ELi3EEENS4_18smem_ptr_flag_bitsILi16EEENSU_INS5_IJNSA_ILi8EEESH_EEENS5_IJSH_SC_EEEEEEEvNS4_8identityENS4_23SM90_TMA_LOAD_MULTICASTES1B_vS1C_EENS_8epilogue10collective6detail29Sm90TmaWarpSpecializedAdapterINS1G_15DefaultEpilogueISJ_SK_SK_NS1F_6thread17LinearCombinationISJ_Li1EffLNS1K_9ScaleType4KindE0ELNS_15FloatRoundStyleE2ESJ_EENS1_15EpilogueDefaultEEEEEvvEEEEvNT_6ParamsE:
[----:B------:R-:W0:Y:S01]  /*0000*/  LDC R1, c[0x0][0x28] ;  /* 0x00000a00ff017b82 */ /* 0x000e220000000800 */
[----:B------:R-:W1:Y:S01]  /*0010*/  S2R R18, SR_TID.X ;  /* 0x0000000000127919 */ /* 0x000e620000002100 */
[----:B------:R-:W-:Y:S01]  /*0020*/  ELECT P0, URZ, PT ;  /* 0x00000000003f782f */ /* 0x000fe20003800000 */
[----:B------:R-:W-:Y:S01]  /*0030*/  BSSY B0, `(.L_x_0) ;  /* 0x000000f000007945 */ /* 0x000fe20003800000 */
[--C-:B-1----:R-:W-:Y:S02]  /*0040*/  SHF.R.U32.HI R0, RZ, 0x5, R18.reuse ;  /* 0x00000005ff007819 */ /* 0x102fe40000011612 */
[----:B------:R-:W-:-:S03]  /*0050*/  SHF.R.U32.HI R3, RZ, 0x7, R18 ;  /* 0x00000007ff037819 */ /* 0x000fc60000011612 */
[----:B------:R-:W1:Y:S04]  /*0060*/  SHFL.IDX PT, R2, R0, RZ, 0x1f ;  /* 0x00001fff00027589 */ /* 0x000e6800000e0000 */
[----:B------:R2:W3:Y:S01]  /*0070*/  SHFL.IDX PT, R5, R3, RZ, 0x1f ;  /* 0x00001fff03057589 */ /* 0x0004e200000e0000 */
[----:B-1----:R-:W-:-:S13]  /*0080*/  ISETP.NE.OR P0, PT, R2, RZ, !P0 ;  /* 0x000000ff0200720c */ /* 0x002fda0004705670 */
[----:B0-23--:R-:W-:Y:S05]  /*0090*/  @P0 BRA `(.L_x_1) ;  /* 0x0000000000200947 */ /* 0x00dfea0003800000 */
[----:B------:R-:W-:Y:S02]  /*00a0*/  ULDC.64 UR4, c[0x0][0x198] ;  /* 0x0000660000047ab9 */ /* 0x000fe40000000a00 */
[----:B------:R-:W-:Y:S02]  /*00b0*/  UIADD3 UR6, UP0, UR4, 0xf0, URZ ;  /* 0x000000f004067890 */ /* 0x000fe4000ff1e03f */
[----:B------:R-:W-:Y:S02]  /*00c0*/  UIADD3 UR4, UP1, UR4, 0x1f0, URZ ;  /* 0x000001f004047890 */ /* 0x000fe4000ff3e03f */
[----:B------:R-:W-:Y:S02]  /*00d0*/  UIADD3.X UR7, URZ, UR5, URZ, UP0, !UPT ;  /* 0x000000053f077290 */ /* 0x000fe400087fe43f */
[----:B------:R-:W-:-:S07]  /*00e0*/  UIADD3.X UR5, URZ, UR5, URZ, UP1, !UPT ;  /* 0x000000053f057290 */ /* 0x000fce0008ffe43f */
[----:B------:R0:W-:Y:S02]  /*00f0*/  UTMACCTL.PF [UR6] ;  /* 0x00000000060079b9 */ /* 0x0001e40008040000 */
[----:B------:R0:W-:Y:S02]  /*0100*/  UTMACCTL.PF [UR4] ;  /* 0x00000000040079b9 */ /* 0x0001e40008040000 */
[----:B0-----:R-:W-:Y:S01]  /*0110*/  NOP ;  /* 0x0000000000007918 */ /* 0x001fe20000000000 */
.L_x_1:
[----:B------:R-:W-:Y:S05]  /*0120*/  BSYNC B0 ;  /* 0x0000000000007941 */ /* 0x000fea0003800000 */
.L_x_0:
[----:B------:R-:W0:Y:S02]  /*0130*/  SHFL.IDX PT, R3, R0, RZ, 0x1f ;  /* 0x00001fff00037589 */ /* 0x000e2400000e0000 */
[----:B0-----:R-:W-:-:S13]  /*0140*/  ISETP.NE.AND P0, PT, R3, RZ, PT ;  /* 0x000000ff0300720c */ /* 0x001fda0003f05270 */
[----:B------:R-:W-:Y:S05]  /*0150*/  @P0 BRA `(.L_x_2) ;  /* 0x0000000000500947 */ /* 0x000fea0003800000 */
[----:B------:R-:W0:Y:S01]  /*0160*/  S2UR UR8, SR_CgaCtaId ;  /* 0x00000000000879c3 */ /* 0x000e220000008800 */
[----:B------:R-:W-:Y:S01]  /*0170*/  UMOV UR4, 0x400 ;  /* 0x0000040000047882 */ /* 0x000fe20000000000 */
[----:B------:R-:W-:Y:S01]  /*0180*/  UMOV UR5, 0x1 ;  /* 0x0000000100057882 */ /* 0x000fe20000000000 */
[----:B------:R-:W-:Y:S01]  /*0190*/  UMOV UR6, 0x4 ;  /* 0x0000000400067882 */ /* 0x000fe20000000000 */
[----:B------:R-:W-:Y:S01]  /*01a0*/  ELECT P0, URZ, PT ;  /* 0x00000000003f782f */ /* 0x000fe20003800000 */
[----:B------:R-:W-:-:S04]  /*01b0*/  UIADD3 UR6, -UR6, 0x100000, URZ ;  /* 0x0010000006067890 */ /* 0x000fc8000fffe13f */
[----:B------:R-:W-:Y:S02]  /*01c0*/  USHF.L.U32 UR7, UR6, 0xb, URZ ;  /* 0x0000000b06077899 */ /* 0x000fe4000800063f */
[----:B------:R-:W-:Y:S02]  /*01d0*/  USHF.L.U32 UR6, UR6, 0x1, URZ ;  /* 0x0000000106067899 */ /* 0x000fe4000800063f */
[----:B0-----:R-:W-:Y:S02]  /*01e0*/  ULEA UR8, UR8, UR4, 0x18 ;  /* 0x0000000408087291 */ /* 0x001fe4000f8ec03f */
[----:B------:R-:W-:-:S04]  /*01f0*/  UIADD3 UR4, -UR5, 0x100000, URZ ;  /* 0x0010000005047890 */ /* 0x000fc8000fffe13f */
[----:B------:R-:W-:Y:S02]  /*0200*/  USHF.L.U32 UR5, UR4, 0xb, URZ ;  /* 0x0000000b04057899 */ /* 0x000fe4000800063f */
[----:B------:R-:W-:Y:S01]  /*0210*/  USHF.L.U32 UR4, UR4, 0x1, URZ ;  /* 0x0000000104047899 */ /* 0x000fe2000800063f */
[----:B------:R-:W0:Y:S11]  /*0220*/  FENCE.VIEW.ASYNC.S ;  /* 0x00000000000073c6 */ /* 0x000e360000000000 */
[----:B0-----:R0:W1:Y:S01]  /*0230*/  SYNCS.EXCH.64 URZ, [UR8], UR4 ;  /* 0x00000004083f75b2 */ /* 0x0010620008000100 */
[----:B------:R0:W2:Y:S01]  /*0240*/  SYNCS.EXCH.64 URZ, [UR8+0x18], UR6 ;  /* 0x00001806083f75b2 */ /* 0x0000a20008000100 */
[----:B------:R0:W3:Y:S01]  /*0250*/  SYNCS.EXCH.64 URZ, [UR8+0x8], UR4 ;  /* 0x00000804083f75b2 */ /* 0x0000e20008000100 */
[----:B------:R0:W4:Y:S01]  /*0260*/  SYNCS.EXCH.64 URZ, [UR8+0x20], UR6 ;  /* 0x00002006083f75b2 */ /* 0x0001220008000100 */
[----:B------:R0:W0:Y:S01]  /*0270*/  SYNCS.EXCH.64 URZ, [UR8+0x10], UR4 ;  /* 0x00001004083f75b2 */ /* 0x0000220008000100 */
[----:B------:R0:W0:Y:S01]  /*0280*/  SYNCS.EXCH.64 URZ, [UR8+0x28], UR6 ;  /* 0x00002806083f75b2 */ /* 0x0000220008000100 */
[----:B------:R-:W-:Y:S01]  /*0290*/  NOP ;  /* 0x0000000000007918 */ /* 0x000fe20000000000 */
.L_x_2:
[----:B------:R-:W-:Y:S01]  /*02a0*/  SHF.R.S32.HI R7, RZ, 0x1f, R18 ;  /* 0x0000001fff077819 */ /* 0x000fe20000011412 */
[----:B------:R-:W5:Y:S01]  /*02b0*/  SHFL.IDX PT, R0, R0, RZ, 0x1f ;  /* 0x00001fff00007589 */ /* 0x000f6200000e0000 */
[----:B0-----:R-:W0:Y:S01]  /*02c0*/  S2UR UR8, SR_CTAID.X ;  /* 0x00000000000879c3 */ /* 0x001e220000002500 */
[----:B------:R-:W-:Y:S02]  /*02d0*/  ELECT P0, URZ, PT ;  /* 0x00000000003f782f */ /* 0x000fe40003800000 */
[----:B------:R-:W-:Y:S01]  /*02e0*/  LEA.HI R7, R7, R18, RZ, 0x7 ;  /* 0x0000001207077211 */ /* 0x000fe200078f38ff */
[----:B------:R-:W1:Y:S01]  /*02f0*/  S2R R4, SR_CTAID.Y ;  /* 0x0000000000047919 */ /* 0x000e620000002600 */
[----:B------:R-:W-:Y:S01]  /*0300*/  SHF.R.S32.HI R8, RZ, 0x1f, R3 ;  /* 0x0000001fff087819 */ /* 0x000fe20000011403 */
[----:B------:R-:W-:Y:S01]  /*0310*/  ULDC UR4, c[0x0][0x150] ;  /* 0x0000540000047ab9 */ /* 0x000fe20000000800 */
[----:B------:R-:W-:Y:S01]  /*0320*/  LOP3.LUT R7, R7, 0xffffff80, RZ, 0xc0, !PT ;  /* 0xffffff8007077812 */ /* 0x000fe200078ec0ff */
[----:B------:R-:W-:Y:S01]  /*0330*/  NOP ;  /* 0x0000000000007918 */ /* 0x000fe20000000000 */
[----:B------:R-:W-:Y:S01]  /*0340*/  LEA.HI R8, R8, R3, RZ, 0x2 ;  /* 0x0000000308087211 */ /* 0x000fe200078f10ff */
[----:B------:R-:W2:Y:S01]  /*0350*/  LDC R10, c[0x0][0x144] ;  /* 0x00005100ff0a7b82 */ /* 0x000ea20000000800 */
[----:B------:R-:W-:Y:S01]  /*0360*/  NOP ;  /* 0x0000000000007918 */ /* 0x000fe20000000000 */
[----:B------:R-:W-:Y:S01]  /*0370*/  IMAD.IADD R6, R18, 0x1, -R7 ;  /* 0x0000000112067824 */ /* 0x000fe200078e0a07 */
[----:B------:R-:W-:Y:S01]  /*0380*/  LOP3.LUT R8, R8, 0x3ffffffc, RZ, 0xc0, !PT ;  /* 0x3ffffffc08087812 */ /* 0x000fe200078ec0ff */
[----:B------:R-:W-:Y:S01]  /*0390*/  IMAD.MOV.U32 R22, RZ, RZ, 0x1 ;  /* 0x00000001ff167424 */ /* 0x000fe200078e00ff */
[----:B------:R-:W-:-:S02]  /*03a0*/  ISETP.NE.AND P3, PT, R5, RZ, PT ;  /* 0x000000ff0500720c */ /* 0x000fc40003f65270 */
[----:B------:R-:W-:Y:S01]  /*03b0*/  SHF.R.S32.HI R7, RZ, 0x1f, R6 ;  /* 0x0000001fff077819 */ /* 0x000fe20000011406 */
[----:B------:R-:W-:Y:S01]  /*03c0*/  IMAD.IADD R8, R3, 0x1, -R8 ;  /* 0x0000000103087824 */ /* 0x000fe200078e0a08 */
[----:B------:R-:W3:Y:S02]  /*03d0*/  LDC R13, c[0x0][0x140] ;  /* 0x00005000ff0d7b82 */ /* 0x000ee40000000800 */
[----:B------:R-:W-:Y:S02]  /*03e0*/  LEA.HI R7, R7, R6, RZ, 0x3 ;  /* 0x0000000607077211 */ /* 0x000fe400078f18ff */
[----:B-----5:R-:W-:Y:S02]  /*03f0*/  ISETP.NE.OR P0, PT, R0, RZ, !P0 ;  /* 0x000000ff0000720c */ /* 0x020fe40004705670 */
[--C-:B------:R-:W-:Y:S02]  /*0400*/  SHF.R.S32.HI R0, RZ, 0x3, R7.reuse ;  /* 0x00000003ff007819 */ /* 0x100fe40000011407 */
[----:B------:R-:W-:-:S02]  /*0410*/  SHF.R.S32.HI R7, RZ, 0x1f, R7 ;  /* 0x0000001fff077819 */ /* 0x000fc40000011407 */
[----:B0-----:R-:W-:Y:S02]  /*0420*/  I2FP.F32.U32 R9, UR8 ;  /* 0x0000000800097c45 */ /* 0x001fe40008201000 */
[----:B------:R-:W-:-:S03]  /*0430*/  LEA.HI R7, R7, R0, RZ, 0x2 ;  /* 0x0000000007077211 */ /* 0x000fc600078f10ff */
[----:B------:R-:W-:Y:S01]  /*0440*/  FMUL R9, R9, UR4 ;  /* 0x0000000409097c20 */ /* 0x000fe20008400000 */
[----:B------:R-:W-:Y:S01]  /*0450*/  LOP3.LUT R7, R7, 0xfffffffc, RZ, 0xc0, !PT ;  /* 0xfffffffc07077812 */ /* 0x000fe200078ec0ff */
[----:B------:R-:W-:Y:S01]  /*0460*/  VOTEU.ALL UP0, P0 ;  /* 0x00000000003f7886 */ /* 0x000fe20000000000 */
[----:B-1----:R-:W-:Y:S01]  /*0470*/  I2FP.F32.U32 R3, R4 ;  /* 0x0000000400037245 */ /* 0x002fe20000201000 */
[----:B------:R-:W-:Y:S01]  /*0480*/  ULDC UR4, c[0x0][0x154] ;  /* 0x0000550000047ab9 */ /* 0x000fe20000000800 */
[----:B------:R-:W-:Y:S01]  /*0490*/  VOTEU.ALL UP1, P0 ;  /* 0x00000000003f7886 */ /* 0x000fe20000020000 */
[----:B------:R-:W0:Y:S01]  /*04a0*/  F2I.U32.TRUNC.NTZ R9, R9 ;  /* 0x0000000900097305 */ /* 0x000e22000020f000 */
[----:B------:R-:W-:Y:S01]  /*04b0*/  IMAD.IADD R7, R0, 0x1, -R7 ;  /* 0x0000000100077824 */ /* 0x000fe200078e0a07 */
[----:B------:R-:W1:Y:S01]  /*04c0*/  @!UP0 S2UR UR7, SR_CgaCtaId ;  /* 0x00000000000789c3 */ /* 0x000e620000008800 */
[----:B------:R-:W-:Y:S01]  /*04d0*/  FMUL R12, R3, UR4 ;  /* 0x00000004030c7c20 */ /* 0x000fe20008400000 */
[----:B------:R-:W-:Y:S01]  /*04e0*/  UMOV UR4, 0x20 ;  /* 0x0000002000047882 */ /* 0x000fe20000000000 */
[----:B------:R-:W-:Y:S01]  /*04f0*/  IMAD R8, R8, 0x4, R7 ;  /* 0x0000000408087824 */ /* 0x000fe200078e0207 */
[----:B------:R-:W-:Y:S01]  /*0500*/  @!UP0 UMOV UR6, 0x400 ;  /* 0x0000040000068882 */ /* 0x000fe20000000000 */
[----:B------:R-:W-:-:S04]  /*0510*/  @!UP0 UIADD3 UR4, -UR4, 0x100000, URZ ;  /* 0x0010000004048890 */ /* 0x000fc8000fffe13f */
[----:B------:R-:W-:Y:S02]  /*0520*/  @!UP0 USHF.L.U32 UR5, UR4, 0xb, URZ ;  /* 0x0000000b04058899 */ /* 0x000fe4000800063f */
[----:B------:R-:W-:Y:S01]  /*0530*/  @!UP0 USHF.L.U32 UR4, UR4, 0x1, URZ ;  /* 0x0000000104048899 */ /* 0x000fe2000800063f */
[----:B---3--:R-:W-:Y:S01]  /*0540*/  ISETP.EQ.U32.AND P2, PT, R13, 0x1, PT ;  /* 0x000000010d00780c */ /* 0x008fe20003f42070 */
[----:B------:R-:W3:Y:S01]  /*0550*/  F2I.U32.TRUNC.NTZ R12, R12 ;  /* 0x0000000c000c7305 */ /* 0x000ee2000020f000 */
[C---:B------:R-:W-:Y:S01]  /*0560*/  LEA.HI R0, R8.reuse, R8, RZ, 0x1 ;  /* 0x0000000808007211 */ /* 0x040fe200078f08ff */
[----:B------:R-:W5:Y:S01]  /*0570*/  LDC R7, c[0x0][0x148] ;  /* 0x00005200ff077b82 */ /* 0x000f620000000800 */
[----:B------:R-:W-:Y:S02]  /*0580*/  IMAD.SHL.U32 R23, R8, 0x4, RZ ;  /* 0x0000000408177824 */ /* 0x000fe400078e00ff */
[----:B------:R-:W-:Y:S01]  /*0590*/  LOP3.LUT R11, R0, 0xfffffffe, RZ, 0xc0, !PT ;  /* 0xfffffffe000b7812 */ /* 0x000fe200078ec0ff */
[----:B0-----:R-:W-:Y:S01]  /*05a0*/  IMAD.MOV R15, RZ, RZ, -R9 ;  /* 0x000000ffff0f7224 */ /* 0x001fe200078e0a09 */
[----:B------:R-:W-:-:S02]  /*05b0*/  SHF.R.S32.HI R9, RZ, 0x1f, R2 ;  /* 0x0000001fff097819 */ /* 0x000fc40000011402 */
[----:B------:R-:W-:Y:S01]  /*05c0*/  LOP3.LUT R23, R8, 0xc, R23, 0x78, !PT ;  /* 0x0000000c08177812 */ /* 0x000fe200078e7817 */
[----:B--2---:R-:W-:Y:S01]  /*05d0*/  IMAD R3, R10, R15, UR8 ;  /* 0x000000080a037e24 */ /* 0x004fe2000f8e020f */
[----:B------:R-:W-:Y:S01]  /*05e0*/  LEA.HI R9, R9, R2, RZ, 0x2 ;  /* 0x0000000209097211 */ /* 0x000fe200078f10ff */
[----:B------:R-:W-:-:S03]  /*05f0*/  IMAD.IADD R0, R8, 0x1, -R11 ;  /* 0x0000000108007824 */ /* 0x000fc600078e0a0b */
[----:B------:R-:W-:Y:S01]  /*0600*/  LOP3.LUT R9, R9, 0xfffffffc, RZ, 0xc0, !PT ;  /* 0xfffffffc09097812 */ /* 0x000fe200078ec0ff */
[----:B---3--:R-:W-:Y:S01]  /*0610*/  IMAD.MOV R24, RZ, RZ, -R12 ;  /* 0x000000ffff187224 */ /* 0x008fe200078e0a0c */
[----:B------:R-:W-:Y:S01]  /*0620*/  ISETP.NE.AND P4, PT, R0, R3, PT ;  /* 0x000000030000720c */ /* 0x000fe20003f85270 */
[----:B-1----:R-:W-:Y:S02]  /*0630*/  @!UP0 ULEA UR6, UR7, UR6, 0x18 ;  /* 0x0000000607068291 */ /* 0x002fe4000f8ec03f */
[----:B------:R-:W-:Y:S01]  /*0640*/  IMAD.IADD R0, R2, 0x1, -R9 ;  /* 0x0000000102007824 */ /* 0x000fe200078e0a09 */
[----:B------:R-:W-:Y:S01]  /*0650*/  VOTEU.ALL UP0, P0 ;  /* 0x00000000003f7886 */ /* 0x000fe20000000000 */
[----:B------:R-:W-:Y:S01]  /*0660*/  LOP3.LUT P0, RZ, R6, 0x7, RZ, 0xc0, !PT ;  /* 0x0000000706ff7812 */ /* 0x000fe2000780c0ff */
[----:B------:R-:W-:Y:S02]  /*0670*/  VIADD R6, R5, 0xffffffff ;  /* 0xffffffff05067836 */ /* 0x000fe40000000000 */
[----:B------:R-:W-:Y:S01]  /*0680*/  ISETP.NE.AND P1, PT, R0, 0x3, PT ;  /* 0x000000030000780c */ /* 0x000fe20003f25270 */
[----:B-----5:R-:W-:Y:S01]  /*0690*/  IMAD R9, R7, R24, R4 ;  /* 0x0000001807097224 */ /* 0x020fe200078e0204 */
[----:B------:R-:W-:-:S02]  /*06a0*/  ISETP.LT.U32.AND P0, PT, R23, 0x2, !P0 ;  /* 0x000000021700780c */ /* 0x000fc40004701070 */
[----:B------:R-:W-:Y:S01]  /*06b0*/  ISETP.EQ.OR P1, PT, R0, RZ, !P1 ;  /* 0x000000ff0000720c */ /* 0x000fe20004f22670 */
[----:B------:R-:W0:Y:S02]  /*06c0*/  FENCE.VIEW.ASYNC.S ;  /* 0x00000000000073c6 */ /* 0x000e240000000000 */
[----:B0-----:R0:W1:Y:S01]  /*06d0*/  @!UP0 SYNCS.EXCH.64 URZ, [UR6+0x40], UR4 ;  /* 0x00004004063f85b2 */ /* 0x0010620008000100 */
[----:B------:R-:W-:Y:S02]  /*06e0*/  @P4 LEA.HI R2, R23, R23, RZ, 0x1 ;  /* 0x0000001717024211 */ /* 0x000fe400078f08ff */
[----:B------:R-:W-:Y:S02]  /*06f0*/  ISETP.EQ.AND P1, PT, R5, RZ, P1 ;  /* 0x000000ff0500720c */ /* 0x000fe40000f22270 */
[----:B------:R-:W-:Y:S02]  /*0700*/  @P4 SHF.R.S32.HI R2, RZ, 0x1, R2 ;  /* 0x00000001ff024819 */ /* 0x000fe40000011402 */
[----:B------:R-:W-:-:S02]  /*0710*/  ISETP.GE.U32.AND P6, PT, R6, 0x2, PT ;  /* 0x000000020600780c */ /* 0x000fc40003fc6070 */
[----:B------:R-:W-:Y:S02]  /*0720*/  @P4 ISETP.NE.AND P5, PT, R2, R9, PT ;  /* 0x000000090200420c */ /* 0x000fe40003fa5270 */
[----:B------:R-:W-:Y:S02]  /*0730*/  SEL R9, RZ, 0x1, !P0 ;  /* 0x00000001ff097807 */ /* 0x000fe40004000000 */
[----:B------:R-:W-:Y:S02]  /*0740*/  @P4 SEL R22, RZ, 0x1, P5 ;  /* 0x00000001ff164807 */ /* 0x000fe40002800000 */
[----:B------:R-:W-:Y:S01]  /*0750*/  SEL R19, RZ, 0x1, !P1 ;  /* 0x00000001ff137807 */ /* 0x000fe20004800000 */
[----:B------:R0:W2:Y:S01]  /*0760*/  @!UP1 SYNCS.EXCH.64 URZ, [UR6+0x48], UR4 ;  /* 0x00004804063f95b2 */ /* 0x0000a20008000100 */
[----:B------:R-:W-:Y:S01]  /*0770*/  LOP3.LUT R22, R22, R9, RZ, 0xc0, !PT ;  /* 0x0000000916167212 */ /* 0x000fe200078ec0ff */
[----:B------:R-:W-:Y:S01]  /*0780*/  NOP ;  /* 0x0000000000007918 */ /* 0x000fe20000000000 */
[----:B------:R-:W-:Y:S01]  /*0790*/  SEL R19, R19, 0x2, P6 ;  /* 0x0000000213137807 */ /* 0x000fe20003000000 */
[----:B------:R-:W-:Y:S06]  /*07a0*/  @!P2 BRA `(.L_x_3) ;  /* 0x000000000008a947 */ /* 0x000fec0003800000 */
[----:B-12-4-:R-:W-:Y:S01]  /*07b0*/  UCGABAR_ARV ;  /* 0x00000000000079c7 */ /* 0x016fe20008000000 */
[----:B------:R-:W-:Y:S05]  /*07c0*/  BRA `(.L_x_4) ;  /* 0x0000000000047947 */ /* 0x000fea0003800000 */
.L_x_3:
[----:B-12-4-:R-:W-:Y:S01]  /*07d0*/  NOP ;  /* 0x0000000000007918 */ /* 0x016fe20000000000 */
.L_x_4:
[----:B------:R-:W1:Y:S01]  /*07e0*/  LDC R2, c[0x0][0x65c] ;  /* 0x00019700ff027b82 */ /* 0x000e620000000800 */
[----:B------:R-:W-:Y:S01]  /*07f0*/  IMAD.U32 R8, RZ, RZ, UR8 ;  /* 0x00000008ff087e24 */ /* 0x000fe2000f8e00ff */
[----:B------:R-:W-:Y:S01]  /*0800*/  LOP3.LUT R152, R152, 0xfffff7ff, RZ, 0xc0, !PT ;  /* 0xfffff7ff98987812 */ /* 0x000fe200078ec0ff */
[----:B------:R-:W-:Y:S01]  /*0810*/  IMAD.MOV.U32 R9, RZ, RZ, RZ ;  /* 0x000000ffff097224 */ /* 0x000fe200078e00ff */
[----:B-1----:R-:W-:-:S13]  /*0820*/  ISETP.NE.AND P1, PT, R2, 0x1, PT ;  /* 0x000000010200780c */ /* 0x002fda0003f25270 */
[----:B------:R-:W1:Y:S01]  /*0830*/  @P1 LDC R17, c[0x0][0x10] ;  /* 0x00000400ff111b82 */ /* 0x000e620000000800 */
[----:B------:R-:W-:Y:S01]  /*0840*/  @P1 IMAD.MOV.U32 R5, RZ, RZ, RZ ;  /* 0x000000ffff051224 */ /* 0x000fe200078e00ff */
[----:B------:R-:W-:Y:S01]  /*0850*/  @P1 LOP3.LUT R152, R152, 0x800, RZ, 0xfc, !PT ;  /* 0x0000080098981812 */ /* 0x000fe200078efcff */
[----:B------:R-:W-:-:S05]  /*0860*/  @P1 IMAD.MOV.U32 R13, RZ, RZ, RZ ;  /* 0x000000ffff0d1224 */ /* 0x000fca00078e00ff */
[----:B------:R-:W2:Y:S01]  /*0870*/  @!P1 LDC R11, c[0x0][0xc] ;  /* 0x00000300ff0b9b82 */ /* 0x000ea20000000800 */
[----:B-1----:R-:W-:-:S04]  /*0880*/  @P1 IMAD.WIDE.U32 R16, R17, UR8, R4 ;  /* 0x0000000811101c25 */ /* 0x002fc8000f8e0004 */
[----:B------:R-:W-:Y:S02]  /*0890*/  @P1 IMAD.IADD R17, R17, 0x1, R13 ;  /* 0x0000000111111824 */ /* 0x000fe400078e020d */
[----:B--2---:R-:W-:-:S04]  /*08a0*/  @!P1 IMAD.WIDE.U32 R8, R4, R11, R8 ;  /* 0x0000000b04089225 */ /* 0x004fc800078e0008 */
[----:B------:R-:W-:Y:S02]  /*08b0*/  @!P1 IMAD.MOV.U32 R16, RZ, RZ, R8 ;  /* 0x000000ffff109224 */ /* 0x000fe400078e0008 */
[----:B------:R-:W-:Y:S01]  /*08c0*/  @!P1 IMAD.MOV.U32 R17, RZ, RZ, R9 ;  /* 0x000000ffff119224 */ /* 0x000fe200078e0009 */
[----:B------:R-:W-:Y:S06]  /*08d0*/  @!P2 BRA `(.L_x_5) ;  /* 0x00000000000ca947 */ /* 0x000fec0003800000 */
[----:B------:R-:W-:Y:S01]  /*08e0*/  UCGABAR_WAIT ;  /* 0x0000000000007dc7 */ /* 0x000fe20008000000 */
[----:B------:R-:W-:Y:S01]  /*08f0*/  CCTL.IVALL ;  /* 0x00000000ff00798f */ /* 0x000fe20002000000 */
[----:B------:R-:W-:Y:S05]  /*0900*/  BRA `(.L_x_6) ;  /* 0x0000000000047947 */ /* 0x000fea0003800000 */
.L_x_5:
[----:B------:R-:W-:Y:S06]  /*0910*/  BAR.SYNC.DEFER_BLOCKING 0x0 ;  /* 0x0000000000007b1d */ /* 0x000fec0000010000 */
.L_x_6:
[----:B------:R-:W-:Y:S05]  /*0920*/  @!P3 BRA `(.L_x_7) ;  /* 0x000000cc003cb947 */ /* 0x000fea0003800000 */
[----:B------:R-:W-:-:S13]  /*0930*/  ISETP.GT.U32.AND P0, PT, R6, 0x1, PT ;  /* 0x000000010600780c */ /* 0x000fda0003f04070 */
[----:B0-----:R-:W-:Y:S05]  /*0940*/  @P0 EXIT ;  /* 0x000000000000094d */ /* 0x001fea0003800000 */
[----:B------:R-:W-:Y:S01]  /*0950*/  ULDC.64 UR4, c[0x0][0x650] ;  /* 0x0001940000047ab9 */ /* 0x000fe20000000a00 */
[----:B------:R-:W-:Y:S01]  /*0960*/  PRMT R0, RZ, 0x7610, R0 ;  /* 0x00007610ff007816 */ /* 0x000fe20000000000 */
[----:B------:R-:W-:Y:S01]  /*0970*/  IMAD.MOV.U32 R157, RZ, RZ, -0x1 ;  /* 0xffffffffff9d7424 */ /* 0x000fe200078e00ff */
[----:B------:R-:W-:Y:S01]  /*0980*/  ISETP.GE.U32.AND P0, PT, R16, UR4, PT ;  /* 0x0000000410007c0c */ /* 0x000fe2000bf06070 */
[----:B------:R-:W-:Y:S02]  /*0990*/  IMAD.MOV.U32 R156, RZ, RZ, -0x1 ;  /* 0xffffffffff9c7424 */ /* 0x000fe400078e00ff */
[----:B------:R-:W-:Y:S01]  /*09a0*/  IMAD.MOV.U32 R153, RZ, RZ, -0x1 ;  /* 0xffffffffff997424 */ /* 0x000fe200078e00ff */
[----:B------:R-:W-:-:S13]  /*09b0*/  ISETP.GE.U32.AND.EX P0, PT, R17, UR5, PT, P0 ;  /* 0x0000000511007c0c */ /* 0x000fda000bf06100 */
[----:B------:R-:W-:Y:S05]  /*09c0*/  @P0 BRA `(.L_x_8) ;  /* 0x0000000400280947 */ /* 0x000fea0003800000 */
[----:B------:R-:W0:Y:S01]  /*09d0*/  LDC.64 R20, c[0x0][0x628] ;  /* 0x00018a00ff147b82 */ /* 0x000e220000000a00 */
[----:B------:R-:W-:Y:S02]  /*09e0*/  IMAD.MOV.U32 R8, RZ, RZ, R16 ;  /* 0x000000ffff087224 */ /* 0x000fe400078e0010 */
[----:B------:R-:W-:-:S05]  /*09f0*/  IMAD.MOV.U32 R9, RZ, RZ, R17 ;  /* 0x000000ffff097224 */ /* 0x000fca00078e0011 */
[----:B------:R-:W1:Y:S08]  /*0a00*/  LDC R0, c[0x0][0x630] ;  /* 0x00018c00ff007b82 */ /* 0x000e700000000800 */
[----:B------:R-:W2:Y:S01]  /*0a10*/  LDC.64 R26, c[0x0][0x620] ;  /* 0x00018800ff1a7b82 */ /* 0x000ea20000000a00 */
[----:B0-----:R-:W-:-:S04]  /*0a20*/  ISETP.NE.U32.AND P0, PT, R20, RZ, PT ;  /* 0x000000ff1400720c */ /* 0x001fc80003f05070 */
[----:B------:R-:W-:-:S13]  /*0a30*/  ISETP.NE.AND.EX P0, PT, R21, RZ, PT, P0 ;  /* 0x000000ff1500720c */ /* 0x000fda0003f05300 */
[----:B-12---:R-:W-:Y:S05]  /*0a40*/  @!P0 BRA `(.L_x_9) ;  /* 0x0000000000288947 */ /* 0x006fea0003800000 */
[----:B------:R-:W0:Y:S02]  /*0a50*/  LDC R13, c[0x0][0x634] ;  /* 0x00018d00ff0d7b82 */ /* 0x000e240000000800 */
[----:B0-----:R-:W-:-:S05]  /*0a60*/  IADD3 R13, P0, R16, R13, RZ ;  /* 0x0000000d100d7210 */ /* 0x001fca0007f1e0ff */
[----:B------:R-:W-:-:S04]  /*0a70*/  IMAD.X R15, RZ, RZ, R17, P0 ;  /* 0x000000ffff0f7224 */ /* 0x000fc800000e0611 */
[----:B------:R-:W-:-:S04]  /*0a80*/  IMAD.WIDE.U32 R8, R15, R20, RZ ;  /* 0x000000140f087225 */ /* 0x000fc800078e00ff */
[----:B------:R-:W-:-:S04]  /*0a90*/  IMAD.WIDE.U32 R10, P0, R13, R21, R8 ;  /* 0x000000150d0a7225 */ /* 0x000fc80007800008 */
[----:B------:R-:W-:-:S04]  /*0aa0*/  IMAD.WIDE.U32 R8, R13, R20, RZ ;  /* 0x000000140d087225 */ /* 0x000fc800078e00ff */
[----:B------:R-:W-:Y:S01]  /*0ab0*/  IMAD.X R13, RZ, RZ, RZ, P0 ;  /* 0x000000ffff0d7224 */ /* 0x000fe200000e06ff */
[----:B------:R-:W-:Y:S01]  /*0ac0*/  IADD3 RZ, P0, R9, R10, RZ ;  /* 0x0000000a09ff7210 */ /* 0x000fe20007f1e0ff */
[----:B------:R-:W-:-:S04]  /*0ad0*/  IMAD.MOV.U32 R12, RZ, RZ, R11 ;  /* 0x000000ffff0c7224 */ /* 0x000fc800078e000b */
[----:B------:R-:W-:-:S08]  /*0ae0*/  IMAD.WIDE.U32.X R8, R15, R21, R12, P0 ;  /* 0x000000150f087225 */ /* 0x000fd000000e040c */
.L_x_9:
[----:B------:R-:W0:Y:S01]  /*0af0*/  LDC.64 R20, c[0x0][0x640] ;  /* 0x00019000ff147b82 */ /* 0x000e220000000a00 */
[--C-:B------:R-:W-:Y:S01]  /*0b00*/  SHF.R.U64 R153, R8, R0, R9.reuse ;  /* 0x0000000008997219 */ /* 0x100fe20000001209 */
[----:B------:R-:W-:Y:S01]  /*0b10*/  IMAD R28, R7, R24, R4 ;  /* 0x00000018071c7224 */ /* 0x000fe200078e0204 */
[----:B------:R-:W-:Y:S01]  /*0b20*/  SHF.R.U32.HI R0, RZ, R0, R9 ;  /* 0x00000000ff007219 */ /* 0x000fe20000011609 */
[----:B------:R-:W-:Y:S01]  /*0b30*/  IMAD.MOV.U32 R25, RZ, RZ, 0x1 ;  /* 0x00000001ff197424 */ /* 0x000fe200078e00ff */
[----:B------:R-:W-:-:S03]  /*0b40*/  IADD3 R5, P0, RZ, -R153, RZ ;  /* 0x80000099ff057210 */ /* 0x000fc60007f1e0ff */
[----:B------:R-:W1:Y:S02]  /*0b50*/  LDC R6, c[0x0][0x618] ;  /* 0x00018600ff067b82 */ /* 0x000e640000000800 */
[----:B------:R-:W-:-:S04]  /*0b60*/  IMAD.X R9, RZ, RZ, ~R0, P0 ;  /* 0x000000ffff097224 */ /* 0x000fc800000e0e00 */
[-C--:B------:R-:W-:Y:S02]  /*0b70*/  IMAD R0, R9, R26.reuse, RZ ;  /* 0x0000001a09007224 */ /* 0x080fe400078e02ff */
[----:B------:R-:W2:Y:S01]  /*0b80*/  LDC R11, c[0x0][0x608] ;  /* 0x00018200ff0b7b82 */ /* 0x000ea20000000800 */
[----:B------:R-:W-:-:S04]  /*0b90*/  IMAD.WIDE.U32 R8, R5, R26, R16 ;  /* 0x0000001a05087225 */ /* 0x000fc800078e0010 */
[----:B------:R-:W-:-:S03]  /*0ba0*/  IMAD R5, R5, R27, R0 ;  /* 0x0000001b05057224 */ /* 0x000fc600078e0200 */
[----:B------:R-:W3:Y:S01]  /*0bb0*/  LDC R12, c[0x0][0x658] ;  /* 0x00019600ff0c7b82 */ /* 0x000ee20000000800 */
[----:B0-----:R-:W-:Y:S01]  /*0bc0*/  ISETP.NE.U32.AND P0, PT, R20, RZ, PT ;  /* 0x000000ff1400720c */ /* 0x001fe20003f05070 */
[----:B------:R-:W-:Y:S02]  /*0bd0*/  IMAD.IADD R5, R9, 0x1, R5 ;  /* 0x0000000109057824 */ /* 0x000fe400078e0205 */
[----:B------:R-:W-:Y:S01]  /*0be0*/  IMAD.MOV.U32 R9, RZ, RZ, -0x1 ;  /* 0xffffffffff097424 */ /* 0x000fe200078e00ff */
[----:B------:R-:W-:-:S03]  /*0bf0*/  ISETP.NE.AND.EX P0, PT, R21, RZ, PT, P0 ;  /* 0x000000ff1500720c */ /* 0x000fc60003f05300 */
[----:B------:R-:W0:Y:S01]  /*0c00*/  LDC R15, c[0x0][0x600] ;  /* 0x00018000ff0f7b82 */ /* 0x000e220000000800 */
[-CC-:B-1----:R-:W-:Y:S02]  /*0c10*/  SHF.R.U64 R13, R8, R6.reuse, R5.reuse ;  /* 0x00000006080d7219 */ /* 0x182fe40000001205 */
[----:B------:R-:W-:-:S05]  /*0c20*/  SHF.R.U32.HI R0, RZ, R6, R5 ;  /* 0x00000006ff007219 */ /* 0x000fca0000011605 */
[----:B------:R-:W1:Y:S01]  /*0c30*/  LDC R14, c[0x0][0x648] ;  /* 0x00019200ff0e7b82 */ /* 0x000e620000000800 */
[-CC-:B--2---:R-:W-:Y:S02]  /*0c40*/  SHF.R.U64 R29, R13, R11.reuse, R0.reuse ;  /* 0x0000000b0d1d7219 */ /* 0x184fe40000001200 */
[----:B------:R-:W-:-:S05]  /*0c50*/  SHF.R.U32.HI R5, RZ, R11, R0 ;  /* 0x0000000bff057219 */ /* 0x000fca0000011600 */
[----:B------:R-:W2:Y:S01]  /*0c60*/  LDC R26, c[0x0][0x638] ;  /* 0x00018e00ff1a7b82 */ /* 0x000ea20000000800 */
[-CC-:B---3--:R-:W-:Y:S02]  /*0c70*/  SHF.R.U64 R24, R29, R12.reuse, R5.reuse ;  /* 0x0000000c1d187219 */ /* 0x188fe40000001205 */
[-C--:B------:R-:W-:Y:S02]  /*0c80*/  SHF.L.U32 R0, R9, R12.reuse, RZ ;  /* 0x0000000c09007219 */ /* 0x080fe400000006ff */
[----:B------:R-:W-:Y:S01]  /*0c90*/  SHF.R.U32.HI R5, RZ, R12, R5 ;  /* 0x0000000cff057219 */ /* 0x000fe20000011605 */
[----:B------:R-:W-:Y:S01]  /*0ca0*/  IMAD.MOV.U32 R4, RZ, RZ, R24 ;  /* 0x000000ffff047224 */ /* 0x000fe200078e0018 */
[----:B------:R-:W-:Y:S01]  /*0cb0*/  LOP3.LUT R10, RZ, R0, RZ, 0x33, !PT ;  /* 0x00000000ff0a7212 */ /* 0x000fe200078e33ff */
[----:B------:R-:W3:Y:S01]  /*0cc0*/  LDC R27, c[0x0][0x610] ;  /* 0x00018400ff1b7b82 */ /* 0x000ee20000000800 */
[----:B------:R-:W-:Y:S05]  /*0cd0*/  @!P0 BRA `(.L_x_10) ;  /* 0x0000000000288947 */ /* 0x000fea0003800000 */
[----:B------:R-:W4:Y:S02]  /*0ce0*/  LDC R9, c[0x0][0x64c] ;  /* 0x00019300ff097b82 */ /* 0x000f240000000800 */
[----:B----4-:R-:W-:-:S05]  /*0cf0*/  IADD3 R9, P0, R24, R9, RZ ;  /* 0x0000000918097210 */ /* 0x010fca0007f1e0ff */
        /* <DEDUP_REMOVED lines=8> */
.L_x_10:
[----:B-1----:R-:W-:Y:S01]  /*0d80*/  SHF.R.U64 R4, R4, R14, R5 ;  /* 0x0000000e04047219 */ /* 0x002fe20000001205 */
[----:B0-----:R-:W-:Y:S01]  /*0d90*/  VIADD R6, R15, 0xffffffff ;  /* 0xffffffff0f067836 */ /* 0x001fe20000000000 */
[----:B------:R-:W-:Y:S02]  /*0da0*/  SHF.L.U32 R0, R25, R12, RZ ;  /* 0x0000000c19007219 */ /* 0x000fe400000006ff */
[----:B------:R-:W-:Y:S01]  /*0db0*/  LOP3.LUT R5, R29, R10, RZ, 0xc0, !PT ;  /* 0x0000000a1d057212 */ /* 0x000fe200078ec0ff */
[----:B------:R-:W-:Y:S01]  /*0dc0*/  IMAD.MOV R7, RZ, RZ, -R4 ;  /* 0x000000ffff077224 */ /* 0x000fe200078e0a04 */
[----:B------:R-:W-:Y:S02]  /*0dd0*/  SEL R3, R3, R28, !P1 ;  /* 0x0000001c03037207 */ /* 0x000fe40004800000 */
[----:B------:R-:W-:Y:S01]  /*0de0*/  LOP3.LUT R6, R13, R6, RZ, 0xc0, !PT ;  /* 0x000000060d067212 */ /* 0x000fe200078ec0ff */
[----:B------:R-:W-:Y:S02]  /*0df0*/  IMAD R4, R0, R4, R5 ;  /* 0x0000000400047224 */ /* 0x000fe400078e0205 */
[----:B--2---:R-:W-:-:S02]  /*0e00*/  IMAD R0, R7, R26, R24 ;  /* 0x0000001a07007224 */ /* 0x004fc400078e0218 */
[----:B---3--:R-:W-:Y:S02]  /*0e10*/  IMAD R3, R4, R27, R3 ;  /* 0x0000001b04037224 */ /* 0x008fe400078e0203 */
[----:B------:R-:W-:Y:S02]  /*0e20*/  IMAD.MOV.U32 R5, RZ, RZ, 0x1 ;  /* 0x00000001ff057424 */ /* 0x000fe400078e00ff */
[----:B------:R-:W-:-:S03]  /*0e30*/  IMAD R4, R0, R15, R6 ;  /* 0x0000000f00047224 */ /* 0x000fc600078e0206 */
[----:B------:R-:W-:Y:S02]  /*0e40*/  PRMT R0, R5, 0x7610, R0 ;  /* 0x0000761005007816 */ /* 0x000fe40000000000 */
[----:B------:R-:W-:Y:S02]  /*0e50*/  SEL R156, R4, R3, !P1 ;  /* 0x00000003049c7207 */ /* 0x000fe40004800000 */
[----:B------:R-:W-:-:S07]  /*0e60*/  SEL R157, R3, R4, !P1 ;  /* 0x00000004039d7207 */ /* 0x000fce0004800000 */
.L_x_8:
[----:B------:R-:W-:-:S08]  /*0e70*/  NOP ;  /* 0x0000000000007918 */ /* 0x000fd00000000000 */
[----:B------:R-:W0:Y:S02]  /*0e80*/  USETMAXREG.TRY_ALLOC.CTAPOOL UP0, 0xe8 ;  /* 0x000000e8000079c8 */ /* 0x000e240008000600 */
[----:B0-----:R-:W-:-:S13]  /*0e90*/  PLOP3.LUT P0, PT, PT, PT, UP0, 0x80, 0x0 ;  /* 0x000000000000781c */ /* 0x001fda0003f0f008 */
[----:B------:R-:W-:Y:S05]  /*0ea0*/  @!P0 BRA `(.L_x_8) ;  /* 0xfffffffc00f08947 */ /* 0x000fea000383ffff */
[----:B------:R-:W-:Y:S01]  /*0eb0*/  ULDC.64 UR4, c[0x0][0x598] ;  /* 0x0001660000047ab9 */ /* 0x000fe20000000a00 */
[----:B------:R-:W-:Y:S01]  /*0ec0*/  ULDC.64 UR36, c[0x0][0x208] ;  /* 0x0000820000247ab9 */ /* 0x000fe20000000a00 */
[----:B------:R-:W-:-:S04]  /*0ed0*/  ISETP.NE.U32.AND P0, PT, RZ, UR4, PT ;  /* 0x00000004ff007c0c */ /* 0x000fc8000bf05070 */
[----:B------:R-:W-:-:S13]  /*0ee0*/  ISETP.NE.AND.EX P0, PT, RZ, UR5, PT, P0 ;  /* 0x00000005ff007c0c */ /* 0x000fda000bf05300 */
[----:B------:R-:W-:Y:S05]  /*0ef0*/  @!P0 BRA `(.L_x_11) ;  /* 0x00000000001c8947 */ /* 0x000fea0003800000 */
[----:B------:R-:W0:Y:S02]  /*0f00*/  LDC.64 R4, c[0x0][0x598] ;  /* 0x00016600ff047b82 */ /* 0x000e240000000a00 */
[----:B0-----:R-:W2:Y:S02]  /*0f10*/  LDG.E.64 R4, desc[UR36][R4.64] ;  /* 0x0000002404047981 */ /* 0x001ea4000c1e1b00 */
[----:B--2---:R-:W-:-:S04]  /*0f20*/  ISETP.NE.U32.AND P0, PT, R4, RZ, PT ;  /* 0x000000ff0400720c */ /* 0x004fc80003f05070 */
[----:B------:R-:W-:-:S13]  /*0f30*/  ISETP.NE.AND.EX P0, PT, R5, RZ, PT, P0 ;  /* 0x000000ff0500720c */ /* 0x000fda0003f05300 */
[----:B------:R-:W-:Y:S05]  /*0f40*/  @!P0 BRA `(.L_x_11) ;  /* 0x0000000000088947 */ /* 0x000fea0003800000 */
[----:B------:R0:W5:Y:S01]  /*0f50*/  LD.E R154, desc[UR36][R4.64] ;  /* 0x00000024049a7980 */ /* 0x000162000c101900 */
[----:B------:R-:W-:Y:S05]  /*0f60*/  BRA `(.L_x_12) ;  /* 0x0000000000247947 */ /* 0x000fea0003800000 */
.L_x_11:
[----:B------:R-:W-:Y:S02]  /*0f70*/  ULDC.64 UR4, c[0x0][0x588] ;  /* 0x0001620000047ab9 */ /* 0x000fe40000000a00 */
[----:B------:R-:W-:-:S04]  /*0f80*/  ISETP.NE.U32.AND P0, PT, RZ, UR4, PT ;  /* 0x00000004ff007c0c */ /* 0x000fc8000bf05070 */
[----:B------:R-:W-:-:S13]  /*0f90*/  ISETP.NE.AND.EX P0, PT, RZ, UR5, PT, P0 ;  /* 0x00000005ff007c0c */ /* 0x000fda000bf05300 */
[----:B------:R-:W-:Y:S05]  /*0fa0*/  @!P0 BRA `(.L_x_13) ;  /* 0x00000000000c8947 */ /* 0x000fea0003800000 */
[----:B------:R-:W0:Y:S02]  /*0fb0*/  LDC.64 R154, c[0x0][0x588] ;  /* 0x00016200ff9a7b82 */ /* 0x000e240000000a00 */
[----:B0-----:R1:W5:Y:S01]  /*0fc0*/  LDG.E R154, desc[UR36][R154.64] ;  /* 0x000000249a9a7981 */ /* 0x001362000c1e1900 */
[----:B------:R-:W-:Y:S05]  /*0fd0*/  BRA `(.L_x_12) ;  /* 0x0000000000087947 */ /* 0x000fea0003800000 */
.L_x_13:
[----:B------:R-:W-:Y:S02]  /*0fe0*/  ULDC UR4, c[0x0][0x580] ;  /* 0x0001600000047ab9 */ /* 0x000fe40000000800 */
[----:B------:R-:W-:-:S07]  /*0ff0*/  IMAD.U32 R154, RZ, RZ, UR4 ;  /* 0x00000004ff9a7e24 */ /* 0x000fce000f8e00ff */
.L_x_12:
[----:B------:R-:W-:Y:S02]  /*1000*/  ULDC.64 UR4, c[0x0][0x5a0] ;  /* 0x0001680000047ab9 */ /* 0x000fe40000000a00 */
[----:B------:R-:W-:-:S04]  /*1010*/  ISETP.NE.U32.AND P0, PT, RZ, UR4, PT ;  /* 0x00000004ff007c0c */ /* 0x000fc8000bf05070 */
[----:B------:R-:W-:-:S13]  /*1020*/  ISETP.NE.AND.EX P0, PT, RZ, UR5, PT, P0 ;  /* 0x00000005ff007c0c */ /* 0x000fda000bf05300 */
[----:B------:R-:W-:Y:S05]  /*1030*/  @!P0 BRA `(.L_x_14) ;  /* 0x00000000001c8947 */ /* 0x000fea0003800000 */
[----:B0-----:R-:W0:Y:S02]  /*1040*/  LDC.64 R4, c[0x0][0x5a0] ;  /* 0x00016800ff047b82 */ /* 0x001e240000000a00 */
[----:B0-----:R-:W2:Y:S02]  /*1050*/  LDG.E.64 R4, desc[UR36][R4.64] ;  /* 0x0000002404047981 */ /* 0x001ea4000c1e1b00 */
[----:B--2---:R-:W-:-:S04]  /*1060*/  ISETP.NE.U32.AND P0, PT, R4, RZ, PT ;  /* 0x000000ff0400720c */ /* 0x004fc80003f05070 */
[----:B------:R-:W-:-:S13]  /*1070*/  ISETP.NE.AND.EX P0, PT, R5, RZ, PT, P0 ;  /* 0x000000ff0500720c */ /* 0x000fda0003f05300 */
[----:B------:R-:W-:Y:S05]  /*1080*/  @!P0 BRA `(.L_x_14) ;  /* 0x0000000000088947 */ /* 0x000fea0003800000 */
[----:B-1----:R0:W5:Y:S01]  /*1090*/  LD.E R155, desc[UR36][R4.64] ;  /* 0x00000024049b7980 */ /* 0x002162000c101900 */
[----:B------:R-:W-:Y:S05]  /*10a0*/  BRA `(.L_x_15) ;  /* 0x0000000000247947 */ /* 0x000fea0003800000 */
.L_x_14:
[----:B------:R-:W-:Y:S02]  /*10b0*/  ULDC.64 UR4, c[0x0][0x590] ;  /* 0x0001640000047ab9 */ /* 0x000fe40000000a00 */
[----:B------:R-:W-:-:S04]  /*10c0*/  ISETP.NE.U32.AND P0, PT, RZ, UR4, PT ;  /* 0x00000004ff007c0c */ /* 0x000fc8000bf05070 */
[----:B------:R-:W-:-:S13]  /*10d0*/  ISETP.NE.AND.EX P0, PT, RZ, UR5, PT, P0 ;  /* 0x00000005ff007c0c */ /* 0x000fda000bf05300 */
[----:B------:R-:W-:Y:S05]  /*10e0*/  @!P0 BRA `(.L_x_16) ;  /* 0x00000000000c8947 */ /* 0x000fea0003800000 */
[----:B0-----:R-:W1:Y:S02]  /*10f0*/  LDC.64 R4, c[0x0][0x590] ;  /* 0x00016400ff047b82 */ /* 0x001e640000000a00 */
[----:B-1----:R1:W5:Y:S01]  /*1100*/  LDG.E R155, desc[UR36][R4.64] ;  /* 0x00000024049b7981 */ /* 0x002362000c1e1900 */
[----:B------:R-:W-:Y:S05]  /*1110*/  BRA `(.L_x_15) ;  /* 0x0000000000087947 */ /* 0x000fea0003800000 */
.L_x_16:
[----:B------:R-:W-:Y:S02]  /*1120*/  ULDC UR4, c[0x0][0x584] ;  /* 0x0001610000047ab9 */ /* 0x000fe40000000800 */
[----:B-1----:R-:W-:-:S07]  /*1130*/  IMAD.U32 R155, RZ, RZ, UR4 ;  /* 0x00000004ff9b7e24 */ /* 0x002fce000f8e00ff */
.L_x_15:
[----:B------:R-:W-:-:S13]  /*1140*/  LOP3.LUT P0, RZ, R0, 0xff, RZ, 0xc0, !PT ;  /* 0x000000ff00ff7812 */ /* 0x000fda000780c0ff */
[----:B------:R-:W-:Y:S05]  /*1150*/  @!P0 EXIT ;  /* 0x000000000000894d */ /* 0x000fea0003800000 */
[----:B------:R-:W-:Y:S01]  /*1160*/  ULDC UR4, c[0x0][0x28c] ;  /* 0x0000a30000047ab9 */ /* 0x000fe20000000800 */
[----:B------:R-:W-:Y:S01]  /*1170*/  LOP3.LUT R158, R19, 0x1, RZ, 0xfc, !PT ;  /* 0x00000001139e7812 */ /* 0x000fe200078efcff */
[----:B------:R-:W-:Y:S01]  /*1180*/  UIADD3 UR4, UR4, 0x3f, URZ ;  /* 0x0000003f04047890 */ /* 0x000fe2000fffe03f */
[----:B------:R-:W-:Y:S01]  /*1190*/  UMOV UR38, URZ ;  /* 0x0000003f00267c82 */ /* 0x000fe20008000000 */
[----:B------:R-:W-:Y:S02]  /*11a0*/  UMOV UR39, URZ ;  /* 0x0000003f00277c82 */ /* 0x000fe40008000000 */
[----:B------:R-:W-:-:S04]  /*11b0*/  USHF.R.S32.HI UR5, URZ, 0x1f, UR4 ;  /* 0x0000001f3f057899 */ /* 0x000fc80008011404 */
[----:B------:R-:W-:-:S04]  /*11c0*/  ULEA.HI UR5, UR5, UR4, URZ, 0x6 ;  /* 0x0000000405057291 */ /* 0x000fc8000f8f303f */
[----:B------:R-:W-:-:S12]  /*11d0*/  USHF.R.S32.HI UR40, URZ, 0x6, UR5 ;  /* 0x000000063f287899 */ /* 0x000fd80008011405 */
.L_x_260:
[----:B------:R-:W-:Y:S01]  /*11e0*/  LOP3.LUT R0, R18, 0x80, RZ, 0xc0, !PT ;  /* 0x0000008012007812 */ /* 0x000fe200078ec0ff */
[----:B--2---:R-:W2:Y:S01]  /*11f0*/  S2UR UR7, SR_CgaCtaId ;  /* 0x00000000000779c3 */ /* 0x004ea20000008800 */
[----:B------:R-:W-:Y:S02]  /*1200*/  UMOV UR6, 0x400 ;  /* 0x0000040000067882 */ /* 0x000fe40000000000 */
[----:B------:R-:W-:-:S06]  /*1210*/  SHF.R.U32.HI R0, RZ, 0x7, R0 ;  /* 0x00000007ff007819 */ /* 0x000fcc0000011600 */
[----:B---3--:R-:W3:Y:S01]  /*1220*/  SHFL.IDX PT, R0, R0, RZ, 0x1f ;  /* 0x00001fff00007589 */ /* 0x008ee200000e0000 */
[----:B--2---:R-:W-:Y:S01]  /*1230*/  ULEA UR42, UR7, UR6, 0x18 ;  /* 0x00000006072a7291 */ /* 0x004fe2000f8ec03f */
[----:B---3--:R-:W-:-:S13]  /*1240*/  R2UR UR4, R0 ;  /* 0x00000000000472ca */ /* 0x008fda00000e0000 */
[----:B------:R-:W-:-:S04]  /*1250*/  ULEA.HI UR5, UR4, UR4, URZ, 0x1 ;  /* 0x0000000404057291 */ /* 0x000fc8000f8f083f */
[----:B------:R-:W-:-:S04]  /*1260*/  ULOP3.LUT UR5, UR5, 0x7fffe, URZ, 0xc0, !UPT ;  /* 0x0007fffe05057892 */ /* 0x000fc8000f8ec03f */
[----:B------:R-:W-:-:S03]  /*1270*/  UIADD3 UR5, UR4, -UR5, URZ ;  /* 0x8000000504057290 */ /* 0x000fc6000fffe03f */
[----:B------:R-:W-:Y:S01]  /*1280*/  ULDC UR4, c[0x0][0x28c] ;  /* 0x0000a30000047ab9 */ /* 0x000fe20000000800 */
[----:B------:R-:W-:Y:S01]  /*1290*/  ULEA UR5, UR5, UR42, 0xd ;  /* 0x0000002a05057291 */ /* 0x000fe2000f8e683f */
[----:B------:R-:W-:-:S03]  /*12a0*/  ISETP.LT.AND P0, PT, RZ, UR4, PT ;  /* 0x00000004ff007c0c */ /* 0x000fc6000bf01270 */
[----:B------:R-:W-:-:S04]  /*12b0*/  UIADD3 UR5, UR5, 0x100, URZ ;  /* 0x0000010005057890 */ /* 0x000fc8000fffe03f */
[----:B------:R-:W-:-:S04]  /*12c0*/  USHF.R.U32.HI UR5, URZ, 0x4, UR5 ;  /* 0x000000043f057899 */ /* 0x000fc80008011605 */
[----:B------:R-:W-:Y:S02]  /*12d0*/  ULOP3.LUT UR41, UR5, 0x3fff, URZ, 0xc0, !UPT ;  /* 0x00003fff05297892 */ /* 0x000fe4000f8ec03f */
[----:B-1--45:R-:W-:Y:S10]  /*12e0*/  @P0 BRA `(.L_x_17) ;  /* 0x0000000000400947 */ /* 0x032ff40003800000 */
[----:B------:R-:W-:Y:S01]  /*12f0*/  MOV R0, 0x0 ;  /* 0x0000000000007802 */ /* 0x000fe20000000f00 */
[----:B------:R-:W-:Y:S01]  /*1300*/  ULDC.64 UR4, c[0x4][0x68] ;  /* 0x01001a0000047ab9 */ /* 0x000fe20000000a00 */
[----:B------:R-:W-:Y:S01]  /*1310*/  ULDC.64 UR6, c[0x4][0x8] ;  /* 0x0100020000067ab9 */ /* 0x000fe20000000a00 */
[----:B01----:R-:W-:Y:S01]  /*1320*/  IMAD.U32 R4, RZ, RZ, UR4 ;  /* 0x00000004ff047e24 */ /* 0x003fe2000f8e00ff */
[----:B------:R0:W1:Y:S01]  /*1330*/  LDC.64 R14, c[0x4][R0] ;  /* 0x01000000000e7b82 */ /* 0x0000620000000a00 */
[----:B------:R-:W-:Y:S01]  /*1340*/  IMAD.U32 R5, RZ, RZ, UR5 ;  /* 0x00000005ff057e24 */ /* 0x000fe2000f8e00ff */
[----:B------:R-:W-:Y:S01]  /*1350*/  ULDC.64 UR4, c[0x4][0x70] ;  /* 0x01001c0000047ab9 */ /* 0x000fe20000000a00 */
[----:B------:R-:W-:Y:S02]  /*1360*/  IMAD.U32 R10, RZ, RZ, UR6 ;  /* 0x00000006ff0a7e24 */ /* 0x000fe4000f8e00ff */
[----:B------:R-:W-:Y:S02]  /*1370*/  IMAD.U32 R6, RZ, RZ, UR4 ;  /* 0x00000004ff067e24 */ /* 0x000fe4000f8e00ff */
[----:B------:R-:W-:-:S02]  /*1380*/  IMAD.U32 R7, RZ, RZ, UR5 ;  /* 0x00000005ff077e24 */ /* 0x000fc4000f8e00ff */
[----:B------:R-:W-:Y:S02]  /*1390*/  IMAD.U32 R11, RZ, RZ, UR7 ;  /* 0x00000007ff0b7e24 */ /* 0x000fe4000f8e00ff */
[----:B------:R-:W-:Y:S02]  /*13a0*/  IMAD.MOV.U32 R8, RZ, RZ, 0x1e1 ;  /* 0x000001e1ff087424 */ /* 0x000fe400078e00ff */
[----:B------:R-:W-:Y:S02]  /*13b0*/  IMAD.MOV.U32 R12, RZ, RZ, 0x1 ;  /* 0x00000001ff0c7424 */ /* 0x000fe400078e00ff */
[----:B0-----:R-:W-:-:S07]  /*13c0*/  IMAD.MOV.U32 R13, RZ, RZ, RZ ;  /* 0x000000ffff0d7224 */ /* 0x001fce00078e00ff */
[----:B------:R-:W-:-:S07]  /*13d0*/  LEPC R20, `(.L_x_17) ;  /* 0x000000001014794e */ /* 0x000fce0000000000 */
[----:B-1---5:R-:W-:Y:S05]  /*13e0*/  CALL.ABS.NOINC R14 ;  /* 0x000000000e007343 */ /* 0x022fea0003c00000 */
.L_x_17:
[----:B------:R-:W-:-:S13]  /*13f0*/  ISETP.NE.AND P0, PT, R158, 0x3, PT ;  /* 0x000000039e00780c */ /* 0x000fda0003f05270 */
[----:B------:R-:W-:Y:S05]  /*1400*/  @!P0 BRA `(.L_x_18) ;  /* 0x0000000000048947 */ /* 0x000fea0003800000 */
[----:B------:R-:W-:Y:S01]  /*1410*/  BPT.TRAP 0x1 ;  /* 0x000000040000795c */ /* 0x000fe20000300000 */
.L_x_18:
[----:B------:R-:W-:Y:S02]  /*1420*/  IMAD.U32 R3, RZ, RZ, UR39 ;  /* 0x00000027ff037e24 */ /* 0x000fe4000f8e00ff */
[----:B------:R-:W-:-:S03]  /*1430*/  IMAD.U32 R0, RZ, RZ, UR38 ;  /* 0x00000026ff007e24 */ /* 0x000fc6000f8e00ff */
[----:B------:R-:W-:Y:S02]  /*1440*/  LEA R3, R3, UR42, 0x3 ;  /* 0x0000002a03037c11 */ /* 0x000fe4000f8e18ff */
[----:B------:R-:W-:-:S04]  /*1450*/  SHF.L.U32 R0, R0, 0x1f, RZ ;  /* 0x0000001f00007819 */ /* 0x000fc800000006ff */
[----:B------:R2:W3:Y:S01]  /*1460*/  SYNCS.PHASECHK.TRANS64.TRYWAIT P1, [R3+URZ], R0 ;  /* 0x00000000030075a7 */ /* 0x0004e2000802017f */
[----:B------:R-:W-:Y:S05]  /*1470*/  @!P0 BRA `(.L_x_19) ;  /* 0x0000000000048947 */ /* 0x000fea0003800000 */
[----:B------:R-:W-:Y:S01]  /*1480*/  BPT.TRAP 0x1 ;  /* 0x000000040000795c */ /* 0x000fe20000300000 */
.L_x_19:
[----:B---3--:R-:W-:Y:S05]  /*1490*/  @P1 BRA `(.L_x_20) ;  /* 0x0000000000081947 */ /* 0x008fea0003800000 */
[----:B------:R-:W3:Y:S02]  /*14a0*/  SYNCS.PHASECHK.TRANS64.TRYWAIT P1, [R3+URZ], R0 ;  /* 0x00000000030075a7 */ /* 0x000ee4000802017f */
[----:B---3--:R-:W-:Y:S05]  /*14b0*/  @!P1 BRA `(.L_x_21) ;  /* 0x000000d400a09947 */ /* 0x008fea0003800000 */
.L_x_20:
[----:B------:R-:W-:-:S04]  /*14c0*/  UISETP.LT.AND UP0, UPT, UR40, 0x1, UPT ;  /* 0x000000012800788c */ /* 0x000fc8000bf01270 */
[----:B------:R-:W-:-:S06]  /*14d0*/  USEL UR4, UR40, 0x1, UP0 ;  /* 0x0000000128047887 */ /* 0x000fcc0008000000 */
[----:B--23--:R-:W-:Y:S01]  /*14e0*/  IMAD.U32 R0, RZ, RZ, UR4 ;  /* 0x00000004ff007e24 */ /* 0x00cfe2000f8e00ff */
[----:B------:R-:W-:Y:S05]  /*14f0*/  WARPSYNC.ALL ;  /* 0x0000000000007948 */ /* 0x000fea0003800000 */
[----:B------:R-:W-:-:S04]  /*1500*/  IADD3 R0, -R0, UR40, RZ ;  /* 0x0000002800007c10 */ /* 0x000fc8000fffe1ff */
[----:B------:R-:W-:Y:S01]  /*1510*/  ISETP.GE.AND P1, PT, R0, 0x1, PT ;  /* 0x000000010000780c */ /* 0x000fe20003f26270 */
[----:B------:R-:W-:Y:S01]  /*1520*/  UIADD3 UR4, UR42, 0x30100, URZ ;  /* 0x000301002a047890 */ /* 0x000fe2000fffe03f */
[----:B------:R-:W-:Y:S01]  /*1530*/  WARPGROUP.ARRIVE ;  /* 0x00000000000079c5 */ /* 0x000fe20000000000 */
[----:B------:R-:W-:Y:S01]  /*1540*/  UMOV UR13, 0x40000040 ;  /* 0x40000040000d7882 */ /* 0x000fe20000000000 */
[----:B------:R-:W-:Y:S01]  /*1550*/  UMOV UR15, 0x40000040 ;  /* 0x40000040000f7882 */ /* 0x000fe20000000000 */
[----:B------:R-:W-:Y:S01]  /*1560*/  USHF.R.U32.HI UR4, URZ, 0x4, UR4 ;  /* 0x000000043f047899 */ /* 0x000fe20008011604 */
[----:B------:R-:W-:-:S03]  /*1570*/  UMOV UR11, 0x40000040 ;  /* 0x40000040000b7882 */ /* 0x000fc60000000000 */
[----:B------:R-:W-:Y:S02]  /*1580*/  ULOP3.LUT UR5, UR4, 0x3fff, URZ, 0xc0, !UPT ;  /* 0x00003fff04057892 */ /* 0x000fe4000f8ec03f */
[----:B------:R-:W-:Y:S02]  /*1590*/  ULOP3.LUT UR4, UR41, 0x10000, URZ, 0xfc, !UPT ;  /* 0x0001000029047892 */ /* 0x000fe4000f8efc3f */
[----:B------:R-:W-:Y:S02]  /*15a0*/  ULOP3.LUT UR5, UR5, 0x10000, URZ, 0xfc, !UPT ;  /* 0x0001000005057892 */ /* 0x000fe4000f8efc3f */
[----:B------:R-:W-:Y:S02]  /*15b0*/  ULEA UR6, UR39, UR4, 0xc ;  /* 0x0000000427067291 */ /* 0x000fe4000f8e603f */
[----:B------:R-:W-:Y:S02]  /*15c0*/  ULEA UR8, UR39, UR5, 0x9 ;  /* 0x0000000527087291 */ /* 0x000fe4000f8e483f */
[----:B------:R-:W-:-:S02]  /*15d0*/  UIADD3 UR7, UR6, 0x400, URZ ;  /* 0x0000040006077890 */ /* 0x000fc4000fffe03f */
[----:B------:R-:W-:Y:S02]  /*15e0*/  UIADD3 UR9, UR6, 0x800, URZ ;  /* 0x0000080006097890 */ /* 0x000fe4000fffe03f */
[----:B------:R-:W-:Y:S01]  /*15f0*/  UMOV UR12, UR6 ;  /* 0x00000006000c7c82 */ /* 0x000fe20008000000 */
[----:B------:R-:W-:Y:S01]  /*1600*/  UMOV UR14, UR8 ;  /* 0x00000008000e7c82 */ /* 0x000fe20008000000 */
[----:B------:R-:W-:Y:S01]  /*1610*/  UIADD3 UR10, UR6, 0xc00, URZ ;  /* 0x00000c00060a7890 */ /* 0x000fe2000fffe03f */
[----:B------:R-:W-:Y:S01]  /*1620*/  HGMMA.64x64x16.F32 R120, gdesc[UR12], RZ, !UPT, gsb0 ;  /* 0x00e000000c7879f0 */ /* 0x000fe2000c0008ff */
[----:B------:R-:W-:Y:S01]  /*1630*/  UMOV UR12, UR7 ;  /* 0x00000007000c7c82 */ /* 0x000fe20008000000 */
[----:B------:R-:W-:Y:S01]  /*1640*/  UMOV UR13, 0x40000040 ;  /* 0x40000040000d7882 */ /* 0x000fe20000000000 */
[----:B------:R-:W-:Y:S01]  /*1650*/  UIADD3 UR7, UR6, 0x402, URZ ;  /* 0x0000040206077890 */ /* 0x000fe2000fffe03f */
[----:B------:R-:W-:Y:S02]  /*1660*/  WARPGROUP.DEPBAR.LE gsb0, 0x0 ;  /* 0x00008000000079c5 */ /* 0x000fe40000010000 */
[----:B------:R-:W-:-:S06]  /*1670*/  WARPGROUP.ARRIVE ;  /* 0x00000000000079c5 */ /* 0x000fcc0000000000 */
        /* <DEDUP_REMOVED lines=13> */
[----:B------:R-:W-:Y:S02]  /*1750*/  UIADD3 UR12, UR6, 0x2, URZ ;  /* 0x00000002060c7890 */ /* 0x000fe4000fffe03f */
[----:B------:R-:W-:Y:S01]  /*1760*/  UIADD3 UR14, UR8, 0x2, URZ ;  /* 0x00000002080e7890 */ /* 0x000fe2000fffe03f */
[----:B------:R-:W-:Y:S01]  /*1770*/  UMOV UR13, 0x40000040 ;  /* 0x40000040000d7882 */ /* 0x000fe20000000000 */
[----:B------:R-:W-:Y:S01]  /*1780*/  UMOV UR15, 0x40000040 ;  /* 0x40000040000f7882 */ /* 0x000fe20000000000 */
[----:B------:R-:W-:Y:S02]  /*1790*/  WARPGROUP.DEPBAR.LE gsb0, 0x0 ;  /* 0x00008000000079c5 */ /* 0x000fe40000010000 */
[----:B------:R-:W-:-:S06]  /*17a0*/  WARPGROUP.ARRIVE ;  /* 0x00000000000079c5 */ /* 0x000fcc0000000000 */
[----:B------:R-:W-:Y:S01]  /*17b0*/  HGMMA.64x64x16.F32 R120, gdesc[UR12], R120, gsb0 ;  /* 0x00e000000c7879f0 */ /* 0x000fe20008000878 */
[----:B------:R-:W-:Y:S01]  /*17c0*/  UMOV UR12, UR7 ;  /* 0x00000007000c7c82 */ /* 0x000fe20008000000 */
[----:B------:R-:W-:Y:S01]  /*17d0*/  UMOV UR13, 0x40000040 ;  /* 0x40000040000d7882 */ /* 0x000fe20000000000 */
[----:B------:R-:W-:Y:S01]  /*17e0*/  UIADD3 UR7, UR6, 0x404, URZ ;  /* 0x0000040406077890 */ /* 0x000fe2000fffe03f */
        /* <DEDUP_REMOVED lines=30> */
[----:B------:R-:W-:Y:S01]  /*19d0*/  UMOV UR9, 0x40000040 ;  /* 0x4000004000097882 */ /* 0x000fe20000000000 */
[----:B------:R-:W-:Y:S02]  /*19e0*/  WARPGROUP.DEPBAR.LE gsb0, 0x0 ;  /* 0x00008000000079c5 */ /* 0x000fe40000010000 */
[----:B------:R-:W-:-:S06]  /*19f0*/  WARPGROUP.ARRIVE ;  /* 0x00000000000079c5 */ /* 0x000fcc0000000000 */
[----:B------:R-:W-:Y:S01]  /*1a00*/  HGMMA.64x64x16.F32 R56, gdesc[UR12], R56, gsb0 ;  /* 0x00e000000c3879f0 */ /* 0x000fe20008000838 */
[----:B------:R-:W-:Y:S01]  /*1a10*/  UMOV UR12, UR10 ;  /* 0x0000000a000c7c82 */ /* 0x000fe20008000000 */
[----:B------:R-:W-:Y:S01]  /*1a20*/  UMOV UR13, 0x40000040 ;  /* 0x40000040000d7882 */ /* 0x000fe20000000000 */
[----:B------:R-:W-:-:S03]  /*1a30*/  UIADD3 UR10, UR8, 0x6, URZ ;  /* 0x00000006080a7890 */ /* 0x000fc6000fffe03f */
[----:B------:R-:W-:Y:S01]  /*1a40*/  UMOV UR8, UR7 ;  /* 0x0000000700087c82 */ /* 0x000fe20008000000 */
[----:B------:R-:W-:Y:S02]  /*1a50*/  WARPGROUP.DEPBAR.LE gsb0, 0x0 ;  /* 0x00008000000079c5 */ /* 0x000fe40000010000 */
[----:B------:R-:W-:-:S06]  /*1a60*/  WARPGROUP.ARRIVE ;  /* 0x00000000000079c5 */ /* 0x000fcc0000000000 */
[----:B------:R-:W-:Y:S01]  /*1a70*/  HGMMA.64x64x16.F32 R24, gdesc[UR12], R24, gsb0 ;  /* 0x00e000000c1879f0 */ /* 0x000fe20008000818 */
[----:B------:R-:W-:Y:S02]  /*1a80*/  UIADD3 UR12, UR6, 0x406, URZ ;  /* 0x00000406060c7890 */ /* 0x000fe4000fffe03f */
[----:B------:R-:W-:Y:S02]  /*1a90*/  UIADD3 UR13, UR6, 0x806, URZ ;  /* 0x00000806060d7890 */ /* 0x000fe4000fffe03f */
[----:B------:R-:W-:Y:S01]  /*1aa0*/  UIADD3 UR6, UR6, 0xc06, URZ ;  /* 0x00000c0606067890 */ /* 0x000fe2000fffe03f */
[----:B------:R-:W-:Y:S02]  /*1ab0*/  WARPGROUP.DEPBAR.LE gsb0, 0x0 ;  /* 0x00008000000079c5 */ /* 0x000fe40000010000 */
[----:B------:R-:W-:-:S06]  /*1ac0*/  WARPGROUP.ARRIVE ;  /* 0x00000000000079c5 */ /* 0x000fcc0000000000 */
[----:B------:R-:W-:Y:S01]  /*1ad0*/  HGMMA.64x64x16.F32 R120, gdesc[UR8], R120, gsb0 ;  /* 0x00e00000087879f0 */ /* 0x000fe20008000878 */
[----:B------:R-:W-:Y:S01]  /*1ae0*/  UMOV UR8, UR12 ;  /* 0x0000000c00087c82 */ /* 0x000fe20008000000 */
[----:B------:R-:W-:Y:S01]  /*1af0*/  UMOV UR9, 0x40000040 ;  /* 0x4000004000097882 */ /* 0x000fe20000000000 */
        /* <DEDUP_REMOVED lines=12> */
[----:B------:R-:W-:Y:S03]  /*1bc0*/  HGMMA.64x64x16.F32 R24, gdesc[UR8], R24, gsb0 ;  /* 0x00e00000081879f0 */ /* 0x000fe60008000818 */
[----:B------:R-:W-:Y:S02]  /*1bd0*/  WARPGROUP.DEPBAR.LE gsb0, 0x0 ;  /* 0x00008000000079c5 */ /* 0x000fe40000010000 */
[----:B------:R-:W-:Y:S05]  /*1be0*/  @!P1 BRA `(.L_x_22) ;  /* 0x0000000800489947 */ /* 0x000fea0003800000 */
[----:B------:R-:W-:Y:S02]  /*1bf0*/  UIADD3 UR6, UR39, 0x1, URZ ;  /* 0x0000000127067890 */ /* 0x000fe4000fffe03f */
[----:B------:R-:W-:Y:S02]  /*1c00*/  IMAD.U32 R3, RZ, RZ, UR39 ;  /* 0x00000027ff037e24 */ /* 0x000fe4000f8e00ff */
[----:B------:R-:W-:-:S04]  /*1c10*/  UISETP.NE.AND UP0, UPT, UR6, 0x3, UPT ;  /* 0x000000030600788c */ /* 0x000fc8000bf05270 */
[----:B------:R-:W-:Y:S02]  /*1c20*/  USEL UR7, URZ, 0x1, UP0 ;  /* 0x000000013f077887 */ /* 0x000fe40008000000 */
[----:B------:R-:W-:Y:S02]  /*1c30*/  USEL UR6, UR6, URZ, UP0 ;  /* 0x0000003f06067287 */ /* 0x000fe40008000000 */
[----:B------:R-:W-:-:S06]  /*1c40*/  ULOP3.LUT UR7, UR38, UR7, URZ, 0x3c, !UPT ;  /* 0x0000000726077292 */ /* 0x000fcc000f8e3c3f */
[----:B------:R-:W-:-:S07]  /*1c50*/  IMAD.U32 R6, RZ, RZ, UR7 ;  /* 0x00000007ff067e24 */ /* 0x000fce000f8e00ff */
.L_x_29:
[----:B------:R-:W-:Y:S05]  /*1c60*/  @!P0 BRA `(.L_x_23) ;  /* 0x0000000000048947 */ /* 0x000fea0003800000 */
[----:B------:R-:W-:Y:S01]  /*1c70*/  BPT.TRAP 0x1 ;  /* 0x000000040000795c */ /* 0x000fe20000300000 */
.L_x_23:
[----:B------:R-:W2:Y:S01]  /*1c80*/  S2UR UR8, SR_CgaCtaId ;  /* 0x00000000000879c3 */ /* 0x000ea20000008800 */
[----:B------:R-:W-:Y:S01]  /*1c90*/  UMOV UR7, 0x400 ;  /* 0x0000040000077882 */ /* 0x000fe20000000000 */
[----:B01----:R-:W-:Y:S01]  /*1ca0*/  SHF.L.U32 R4, R6, 0x1f, RZ ;  /* 0x0000001f06047819 */ /* 0x003fe200000006ff */
[----:B--2---:R-:W-:-:S04]  /*1cb0*/  ULEA UR7, UR8, UR7, 0x18 ;  /* 0x0000000708077291 */ /* 0x004fc8000f8ec03f */
[----:B------:R-:W-:-:S09]  /*1cc0*/  ULEA UR8, UR6, UR7, 0x3 ;  /* 0x0000000706087291 */ /* 0x000fd2000f8e183f */
[----:B------:R0:W1:Y:S01]  /*1cd0*/  SYNCS.PHASECHK.TRANS64.TRYWAIT P1, [UR8], R4 ;  /* 0x00000004ff0075a7 */ /* 0x0000620008020148 */
[----:B------:R-:W-:Y:S05]  /*1ce0*/  @!P0 BRA `(.L_x_24) ;  /* 0x0000000000048947 */ /* 0x000fea0003800000 */
[----:B------:R-:W-:Y:S01]  /*1cf0*/  BPT.TRAP 0x1 ;  /* 0x000000040000795c */ /* 0x000fe20000300000 */
.L_x_24:
[----:B-1----:R-:W-:Y:S05]  /*1d00*/  @P1 BRA `(.L_x_25) ;  /* 0x0000000000081947 */ /* 0x002fea0003800000 */
[----:B------:R-:W1:Y:S02]  /*1d10*/  SYNCS.PHASECHK.TRANS64.TRYWAIT P1, [UR8], R4 ;  /* 0x00000004ff0075a7 */ /* 0x000e640008020148 */
[----:B-1----:R-:W-:Y:S05]  /*1d20*/  @!P1 BRA `(.L_x_26) ;  /* 0x000000cc00989947 */ /* 0x002fea0003800000 */
.L_x_25:
[----:B------:R-:W-:Y:S01]  /*1d30*/  ULEA UR8, UR6, UR4, 0xc ;  /* 0x0000000406087291 */ /* 0x000fe2000f8e603f */
[----:B------:R-:W-:Y:S01]  /*1d40*/  WARPGROUP.ARRIVE ;  /* 0x00000000000079c5 */ /* 0x000fe20000000000 */
[----:B------:R-:W-:Y:S01]  /*1d50*/  ULEA UR10, UR6, UR5, 0x9 ;  /* 0x00000005060a7291 */ /* 0x000fe2000f8e483f */
[----:B------:R-:W-:Y:S01]  /*1d60*/  UMOV UR9, 0x40000040 ;  /* 0x4000004000097882 */ /* 0x000fe20000000000 */
[----:B------:R-:W-:Y:S01]  /*1d70*/  UMOV UR11, 0x40000040 ;  /* 0x40000040000b7882 */ /* 0x000fe20000000000 */
[----:B------:R-:W-:Y:S01]  /*1d80*/  UIADD3 UR12, UR8, 0x400, URZ ;  /* 0x00000400080c7890 */ /* 0x000fe2000fffe03f */
[----:B------:R-:W-:-:S03]  /*1d90*/  UMOV UR15, UR11 ;  /* 0x0000000b000f7c82 */ /* 0x000fc60008000000 */
[----:B------:R-:W-:Y:S01]  /*1da0*/  UMOV UR14, UR10 ;  /* 0x0000000a000e7c82 */ /* 0x000fe20008000000 */
[----:B------:R-:W-:Y:S01]  /*1db0*/  UMOV UR13, 0x40000040 ;  /* 0x40000040000d7882 */ /* 0x000fe20000000000 */
[----:B------:R-:W-:Y:S01]  /*1dc0*/  HGMMA.64x64x16.F32 R120, gdesc[UR8], R120, gsb0 ;  /* 0x00e00000087879f0 */ /* 0x000fe20008000878 */
[----:B------:R-:W-:Y:S02]  /*1dd0*/  UIADD3 UR16, UR8, 0x800, URZ ;  /* 0x0000080008107890 */ /* 0x000fe4000fffe03f */
[----:B------:R-:W-:Y:S01]  /*1de0*/  UIADD3 UR9, UR8, 0xc00, URZ ;  /* 0x00000c0008097890 */ /* 0x000fe2000fffe03f */
[----:B------:R-:W-:Y:S02]  /*1df0*/  WARPGROUP.DEPBAR.LE gsb0, 0x0 ;  /* 0x00008000000079c5 */ /* 0x000fe40000010000 */
[----:B------:R-:W-:-:S06]  /*1e00*/  WARPGROUP.ARRIVE ;  /* 0x00000000000079c5 */ /* 0x000fcc0000000000 */
[----:B------:R-:W-:Y:S01]  /*1e10*/  HGMMA.64x64x16.F32 R88, gdesc[UR12], R88, gsb0 ;  /* 0x00e000000c5879f0 */ /* 0x000fe20008000858 */
[----:B------:R-:W-:Y:S01]  /*1e20*/  UMOV UR14, UR10 ;  /* 0x0000000a000e7c82 */ /* 0x000fe20008000000 */
[----:B------:R-:W-:Y:S01]  /*1e30*/  UMOV UR15, UR11 ;  /* 0x0000000b000f7c82 */ /* 0x000fe20008000000 */
[----:B------:R-:W-:Y:S01]  /*1e40*/  UMOV UR12, UR16 ;  /* 0x00000010000c7c82 */ /* 0x000fe20008000000 */
[----:B------:R-:W-:Y:S01]  /*1e50*/  UMOV UR13, 0x40000040 ;  /* 0x40000040000d7882 */ /* 0x000fe20000000000 */
        /* <DEDUP_REMOVED lines=8> */
[----:B------:R-:W-:Y:S02]  /*1ee0*/  UIADD3 UR9, UR8, 0x402, URZ ;  /* 0x0000040208097890 */ /* 0x000fe4000fffe03f */
        /* <DEDUP_REMOVED lines=52> */
[----:B------:R-:W-:Y:S02]  /*2230*/  UIADD3 UR12, UR8, 0x6, URZ ;  /* 0x00000006080c7890 */ /* 0x000fe4000fffe03f */
[----:B------:R-:W-:Y:S01]  /*2240*/  UIADD3 UR14, UR10, 0x6, URZ ;  /* 0x000000060a0e7890 */ /* 0x000fe2000fffe03f */
[----:B------:R-:W-:Y:S01]  /*2250*/  UMOV UR13, 0x40000040 ;  /* 0x40000040000d7882 */ /* 0x000fe20000000000 */
[----:B------:R-:W-:Y:S01]  /*2260*/  UMOV UR15, 0x40000040 ;  /* 0x40000040000f7882 */ /* 0x000fe20000000000 */
        /* <DEDUP_REMOVED lines=22> */
[----:B------:R-:W-:Y:S01]  /*23d0*/  BPT.TRAP 0x1 ;  /* 0x000000040000795c */ /* 0x000fe20000300000 */
.L_x_27:
[----:B------:R-:W-:-:S13]  /*23e0*/  ISETP.NE.AND P1, PT, R22, RZ, PT ;  /* 0x000000ff1600720c */ /* 0x000fda0003f25270 */
[----:B01----:R-:W-:-:S05]  /*23f0*/  @P1 LEA R4, R3, UR7, 0x3 ;  /* 0x0000000703041c11 */ /* 0x003fca000f8e18ff */
[----:B------:R-:W-:-:S05]  /*2400*/  @P1 VIADD R4, R4, 0x18 ;  /* 0x0000001804041836 */ /* 0x000fca0000000000 */
[----:B------:R-:W-:-:S04]  /*2410*/  @P1 PRMT R4, R23, 0x654, R4 ;  /* 0x0000065417041816 */ /* 0x000fc80000000004 */
[----:B------:R0:W-:Y:S01]  /*2420*/  @P1 SYNCS.ARRIVE.TRANS64.RED.A1T0 RZ, [R4+URZ], RZ ;  /* 0x000000ff04ff19a7 */ /* 0x0001e2000810043f */
[----:B------:R-:W-:-:S13]  /*2430*/  ISETP.GT.U32.AND P1, PT, R19, 0x1, PT ;  /* 0x000000011300780c */ /* 0x000fda0003f24070 */
[----:B0-----:R-:W-:Y:S05]  /*2440*/  @P1 BRA `(.L_x_28) ;  /* 0x0000000000041947 */ /* 0x001fea0003800000 */
[----:B------:R-:W-:Y:S01]  /*2450*/  BPT.TRAP 0x1 ;  /* 0x000000040000795c */ /* 0x000fe20000300000 */
.L_x_28:
[----:B------:R-:W-:Y:S01]  /*2460*/  UIADD3 UR6, UR6, 0x1, URZ ;  /* 0x0000000106067890 */ /* 0x000fe2000fffe03f */
[C---:B------:R-:W-:Y:S01]  /*2470*/  ISETP.GT.AND P2, PT, R0.reuse, 0x1, PT ;  /* 0x000000010000780c */ /* 0x040fe20003f44270 */
[----:B------:R-:W-:Y:S02]  /*2480*/  VIADD R3, R3, 0x1 ;  /* 0x0000000103037836 */ /* 0x000fe40000000000 */
[----:B------:R-:W-:Y:S01]  /*2490*/  UISETP.NE.AND UP0, UPT, UR6, 0x3, UPT ;  /* 0x000000030600788c */ /* 0x000fe2000bf05270 */
[----:B------:R-:W-:Y:S02]  /*24a0*/  VIADD R0, R0, 0xffffffff ;  /* 0xffffffff00007836 */ /* 0x000fe40000000000 */
[C---:B------:R-:W-:Y:S01]  /*24b0*/  ISETP.NE.AND P1, PT, R3.reuse, 0x3, PT ;  /* 0x000000030300780c */ /* 0x040fe20003f25270 */
[----:B------:R-:W-:Y:S02]  /*24c0*/  USEL UR7, URZ, 0x1, UP0 ;  /* 0x000000013f077887 */ /* 0x000fe40008000000 */
[----:B------:R-:W-:Y:S01]  /*24d0*/  USEL UR6, UR6, URZ, UP0 ;  /* 0x0000003f06067287 */ /* 0x000fe20008000000 */
[----:B------:R-:W-:-:S03]  /*24e0*/  SEL R3, R3, RZ, P1 ;  /* 0x000000ff03037207 */ /* 0x000fc60000800000 */
[----:B------:R-:W-:Y:S01]  /*24f0*/  LOP3.LUT R6, R6, UR7, RZ, 0x3c, !PT ;  /* 0x0000000706067c12 */ /* 0x000fe2000f8e3cff */
[----:B------:R-:W-:Y:S07]  /*2500*/  @P2 BRA `(.L_x_29) ;  /* 0xfffffff400d42947 */ /* 0x000fee000383ffff */
.L_x_22:
[----:B------:R-:W2:Y:S02]  /*2510*/  LDC R0, c[0x0][0x28c] ;  /* 0x0000a300ff007b82 */ /* 0x000ea40000000800 */
[----:B--2---:R-:W-:-:S13]  /*2520*/  ISETP.GE.AND P1, PT, R0, 0x1, PT ;  /* 0x000000010000780c */ /* 0x004fda0003f26270 */
[----:B------:R-:W-:Y:S05]  /*2530*/  @!P1 BRA `(.L_x_30) ;  /* 0x00000000005c9947 */ /* 0x000fea0003800000 */
[----:B------:R-:W-:Y:S05]  /*2540*/  @!P0 BRA `(.L_x_31) ;  /* 0x0000000000048947 */ /* 0x000fea0003800000 */
[----:B------:R-:W-:Y:S01]  /*2550*/  BPT.TRAP 0x1 ;  /* 0x000000040000795c */ /* 0x000fe20000300000 */
.L_x_31:
[----:B------:R-:W-:Y:S01]  /*2560*/  ISETP.NE.AND P0, PT, R22, RZ, PT ;  /* 0x000000ff1600720c */ /* 0x000fe20003f05270 */
[----:B------:R-:W-:Y:S01]  /*2570*/  BSSY B0, `(.L_x_32) ;  /* 0x0000011000007945 */ /* 0x000fe20003800000 */
[----:B------:R-:W-:-:S11]  /*2580*/  ISETP.GT.U32.AND P1, PT, R19, 0x1, PT ;  /* 0x000000011300780c */ /* 0x000fd60003f24070 */
[----:B------:R-:W-:Y:S05]  /*2590*/  @!P0 BRA `(.L_x_33) ;  /* 0x0000000000388947 */ /* 0x000fea0003800000 */
[----:B------:R-:W2:Y:S01]  /*25a0*/  S2UR UR7, SR_CgaCtaId ;  /* 0x00000000000779c3 */ /* 0x000ea20000008800 */
[----:B------:R-:W-:-:S04]  /*25b0*/  UISETP.LT.AND UP0, UPT, UR40, 0x1, UPT ;  /* 0x000000012800788c */ /* 0x000fc8000bf01270 */
[----:B------:R-:W-:-:S04]  /*25c0*/  USEL UR6, UR40, 0x1, UP0 ;  /* 0x0000000128067887 */ /* 0x000fc80008000000 */
[----:B------:R-:W-:-:S04]  /*25d0*/  UIADD3 UR6, UR39, UR40, -UR6 ;  /* 0x0000002827067290 */ /* 0x000fc8000fffe806 */
[----:B------:R-:W-:-:S04]  /*25e0*/  UIMAD.WIDE.U32 UR4, UR6, -0x55555555, URZ ;  /* 0xaaaaaaab060478a5 */ /* 0x000fc8000f8e003f */
[----:B------:R-:W-:-:S03]  /*25f0*/  USHF.R.U32.HI UR4, URZ, 0x1, UR5 ;  /* 0x000000013f047899 */ /* 0x000fc60008011605 */
[----:B------:R-:W-:Y:S01]  /*2600*/  UMOV UR5, 0x400 ;  /* 0x0000040000057882 */ /* 0x000fe20000000000 */
[----:B------:R-:W-:Y:S02]  /*2610*/  UIMAD UR6, UR4, -0x3, UR6 ;  /* 0xfffffffd040678a4 */ /* 0x000fe4000f8e0206 */
[----:B--2---:R-:W-:-:S04]  /*2620*/  ULEA UR5, UR7, UR5, 0x18 ;  /* 0x0000000507057291 */ /* 0x004fc8000f8ec03f */
[----:B------:R-:W-:-:S04]  /*2630*/  ULEA UR6, UR6, UR5, 0x3 ;  /* 0x0000000506067291 */ /* 0x000fc8000f8e183f */
[----:B------:R-:W-:-:S06]  /*2640*/  UIADD3 UR6, UR6, 0x18, URZ ;  /* 0x0000001806067890 */ /* 0x000fcc000fffe03f */
[----:B------:R-:W-:-:S05]  /*2650*/  IMAD.U32 R0, RZ, RZ, UR6 ;  /* 0x00000006ff007e24 */ /* 0x000fca000f8e00ff */
[----:B------:R-:W-:-:S04]  /*2660*/  PRMT R0, R23, 0x654, R0 ;  /* 0x0000065417007816 */ /* 0x000fc80000000000 */
[----:B------:R2:W-:Y:S03]  /*2670*/  SYNCS.ARRIVE.TRANS64.RED.A1T0 RZ, [R0+URZ], RZ ;  /* 0x000000ff00ff79a7 */ /* 0x0005e6000810043f */
.L_x_33:
[----:B------:R-:W-:Y:S05]  /*2680*/  BSYNC B0 ;  /* 0x0000000000007941 */ /* 0x000fea0003800000 */
.L_x_32:
[----:B------:R-:W-:Y:S05]  /*2690*/  @P1 BRA `(.L_x_30) ;  /* 0x0000000000041947 */ /* 0x000fea0003800000 */
[----:B------:R-:W-:Y:S01]  /*26a0*/  BPT.TRAP 0x1 ;  /* 0x000000040000795c */ /* 0x000fe20000300000 */
.L_x_30:
[----:B------:R-:W3:Y:S01]  /*26b0*/  LDC R6, c[0x0][0x288] ;  /* 0x0000a200ff067b82 */ /* 0x000ee20000000800 */
[--C-:B--2---:R-:W-:Y:S01]  /*26c0*/  SHF.R.U32.HI R0, RZ, 0x2, R18.reuse ;  /* 0x00000002ff007819 */ /* 0x104fe20000011612 */
[----:B------:R-:W-:Y:S01]  /*26d0*/  IMAD.SHL.U32 R9, R156, 0x40, RZ ;  /* 0x000000409c097824 */ /* 0x000fe200078e00ff */
[----:B01----:R-:W-:Y:S01]  /*26e0*/  SHF.R.U32.HI R5, RZ, 0x7, R18 ;  /* 0x00000007ff057819 */ /* 0x003fe20000011612 */
[----:B------:R-:W-:Y:S01]  /*26f0*/  UIADD3 UR39, UR40, UR39, URZ ;  /* 0x0000002728277290 */ /* 0x000fe2000fffe03f */
[----:B------:R-:W-:Y:S01]  /*2700*/  LOP3.LUT R3, R0, 0x7, RZ, 0xc0, !PT ;  /* 0x0000000700037812 */ /* 0x000fe200078ec0ff */
[----:B------:R-:W-:Y:S01]  /*2710*/  IMAD.SHL.U32 R13, R157, 0x200, RZ ;  /* 0x000002009d0d7824 */ /* 0x000fe200078e00ff */
[----:B------:R-:W-:Y:S01]  /*2720*/  LOP3.LUT R0, R5, 0x1, RZ, 0xc0, !PT ;  /* 0x0000000105007812 */ /* 0x000fe200078ec0ff */
[----:B------:R-:W-:Y:S01]  /*2730*/  UISETP.GT.U32.AND UP0, UPT, UR39, 0x2, UPT ;  /* 0x000000022700788c */ /* 0x000fe2000bf04070 */
[----:B------:R-:W-:Y:S01]  /*2740*/  LOP3.LUT R4, R18, 0x60, RZ, 0xc0, !PT ;  /* 0x0000006012047812 */ /* 0x000fe200078ec0ff */
[----:B------:R-:W-:Y:S01]  /*2750*/  ULDC UR7, c[0x0][0x284] ;  /* 0x0000a10000077ab9 */ /* 0x000fe20000000800 */
[----:B------:R-:W-:Y:S01]  /*2760*/  UISETP.GE.U32.AND UP1, UPT, UR40, 0x3, UPT ;  /* 0x000000032800788c */ /* 0x000fe2000bf26070 */
[----:B------:R-:W-:Y:S01]  /*2770*/  IMAD.SHL.U32 R10, R0, 0x40, RZ ;  /* 0x00000040000a7824 */ /* 0x000fe200078e00ff */
[----:B------:R-:W-:Y:S01]  /*2780*/  SHF.R.U32.HI R8, RZ, 0x1, R4 ;  /* 0x00000001ff087819 */ /* 0x000fe20000011604 */
[----:B------:R-:W-:Y:S01]  /*2790*/  UISETP.LT.U32.AND UP0, UPT, UR40, 0x3, UP0 ;  /* 0x000000032800788c */ /* 0x000fe20008701070 */
[----:B------:R-:W-:Y:S01]  /*27a0*/  LOP3.LUT R4, R18, 0x3, RZ, 0xc0, !PT ;  /* 0x0000000312047812 */ /* 0x000fe200078ec0ff */
[----:B------:R-:W-:Y:S01]  /*27b0*/  ULDC.64 UR8, c[0x0][0x5d0] ;  /* 0x0001740000087ab9 */ /* 0x000fe20000000a00 */
[--C-:B------:R-:W-:Y:S01]  /*27c0*/  IADD3 R5, RZ, -R8, -R3.reuse ;  /* 0x80000008ff057210 */ /* 0x100fe20007ffe803 */
[----:B------:R-:W-:Y:S01]  /*27d0*/  UIMAD.WIDE.U32 UR4, UR39, -0x55555555, URZ ;  /* 0xaaaaaaab270478a5 */ /* 0x000fe2000f8e003f */
[----:B------:R-:W-:Y:S01]  /*27e0*/  LOP3.LUT R3, R10, 0x40, R3, 0xe2, !PT ;  /* 0x000000400a037812 */ /* 0x000fe200078ee203 */
[----:B------:R-:W-:Y:S01]  /*27f0*/  IMAD.SHL.U32 R10, R18, 0x2, RZ ;  /* 0x00000002120a7824 */ /* 0x000fe200078e00ff */
[----:B------:R-:W-:Y:S01]  /*2800*/  SHF.R.S32.HI R159, RZ, 0x1f, R153 ;  /* 0x0000001fff9f7819 */ /* 0x000fe20000011499 */
[----:B------:R-:W-:Y:S01]  /*2810*/  USEL UR6, URZ, 0x1, !UP0 ;  /* 0x000000013f067887 */ /* 0x000fe2000c000000 */
[----:B------:R-:W-:Y:S01]  /*2820*/  IMAD R0, R0, -0x40, R5 ;  /* 0xffffffc000007824 */ /* 0x000fe200078e0205 */
[C---:B---3--:R-:W-:Y:S01]  /*2830*/  ISETP.GE.AND P0, PT, R9.reuse, R6, PT ;  /* 0x000000060900720c */ /* 0x048fe20003f06270 */
[----:B------:R-:W-:Y:S01]  /*2840*/  IMAD R14, R4, -0x2, R6 ;  /* 0xfffffffe040e7824 */ /* 0x000fe200078e0206 */
[----:B------:R-:W-:Y:S01]  /*2850*/  LOP3.LUT R10, R9, 0x6, R10, 0xf8, !PT ;  /* 0x00000006090a7812 */ /* 0x000fe200078ef80a */
[----:B------:R-:W-:Y:S01]  /*2860*/  IMAD R4, R159, UR8, RZ ;  /* 0x000000089f047c24 */ /* 0x000fe2000f8e02ff */
[----:B------:R-:W-:Y:S01]  /*2870*/  ISETP.GE.OR P0, PT, R13, UR7, P0 ;  /* 0x000000070d007c0c */ /* 0x000fe20008706670 */
[----:B------:R-:W-:Y:S01]  /*2880*/  IMAD.WIDE R6, R157, 0x200, RZ ;  /* 0x000002009d067825 */ /* 0x000fe200078e02ff */
[----:B------:R-:W-:Y:S01]  /*2890*/  SHF.R.S32.HI R11, RZ, 0x1f, R10 ;  /* 0x0000001fff0b7819 */ /* 0x000fe2000001140a */
[----:B------:R-:W-:-:S02]  /*28a0*/  USHF.R.U32.HI UR4, URZ, 0x1, UR5 ;  /* 0x000000013f047899 */ /* 0x000fc40008011605 */
[----:B------:R-:W-:Y:S01]  /*28b0*/  ULOP3.LUT UR38, UR38, UR6, URZ, 0x3c, !UPT ;  /* 0x0000000626267292 */ /* 0x000fe2000f8e3c3f */
[C---:B------:R-:W-:Y:S01]  /*28c0*/  IMAD R15, R153.reuse, UR9, R4 ;  /* 0x00000009990f7c24 */ /* 0x040fe2000f8e0204 */
[----:B------:R-:W-:Y:S01]  /*28d0*/  LOP3.LUT R171, R6, R3, R8, 0xfe, !PT ;  /* 0x0000000306ab7212 */ /* 0x000fe200078efe08 */
[----:B------:R-:W-:Y:S01]  /*28e0*/  IMAD.WIDE.U32 R4, R153, UR8, R10 ;  /* 0x0000000899047c25 */ /* 0x000fe2000f8e000a */
[----:B------:R-:W-:Y:S01]  /*28f0*/  UIMAD UR39, UR4, -0x3, UR39 ;  /* 0xfffffffd042778a4 */ /* 0x000fe2000f8e0227 */
[----:B------:R-:W-:Y:S01]  /*2900*/  IADD3 R3, -R13, UR7, R0 ;  /* 0x000000070d037c10 */ /* 0x000fe2000fffe100 */
[----:B------:R-:W-:Y:S01]  /*2910*/  @UP1 ULOP3.LUT UR38, UR38, 0x1, UR4, 0x78, !UPT ;  /* 0x0000000126261892 */ /* 0x000fe2000f8e7804 */
[----:B------:R-:W-:Y:S02]  /*2920*/  IMAD.IADD R5, R5, 0x1, R15 ;  /* 0x0000000105057824 */ /* 0x000fe400078e020f */
[----:B------:R-:W-:Y:S02]  /*2930*/  IMAD.IADD R14, R14, 0x1, -R9 ;  /* 0x000000010e0e7824 */ /* 0x000fe400078e0a09 */
[----:B------:R-:W-:Y:S01]  /*2940*/  IMAD.MOV.U32 R0, RZ, RZ, -0x1 ;  /* 0xffffffffff007424 */ /* 0x000fe200078e00ff */
[----:B------:R-:W-:Y:S06]  /*2950*/  @P0 BRA `(.L_x_34) ;  /* 0x000000a400840947 */ /* 0x000fec0003800000 */
[----:B------:R-:W0:Y:S01]  /*2960*/  LDC.64 R12, c[0x0][0x5c8] ;  /* 0x00017200ff0c7b82 */ /* 0x000e220000000a00 */
[----:B-----5:R-:W-:Y:S01]  /*2970*/  FSETP.NEU.AND P1, PT, R155, RZ, PT ;  /* 0x000000ff9b00720b */ /* 0x020fe20003f2d000 */
[----:B------:R-:W-:Y:S01]  /*2980*/  BSSY B0, `(.L_x_34) ;  /* 0x0000a5e000007945 */ /* 0x000fe20003800000 */
[----:B------:R-:W-:-:S04]  /*2990*/  ISETP.GT.AND P4, PT, R14, RZ, PT ;  /* 0x000000ff0e00720c */ /* 0x000fc80003f84270 */
[----:B------:R-:W-:Y:S01]  /*29a0*/  ISETP.GT.AND P0, PT, R3, RZ, P4 ;  /* 0x000000ff0300720c */ /* 0x000fe20002704270 */
[-C--:B0-----:R-:W-:Y:S02]  /*29b0*/  IMAD R8, R7, R12.reuse, RZ ;  /* 0x0000000c07087224 */ /* 0x081fe400078e02ff */
[----:B------:R-:W-:-:S04]  /*29c0*/  IMAD.WIDE.U32 R166, R171, R12, R4 ;  /* 0x0000000caba67225 */ /* 0x000fc800078e0004 */
[----:B------:R-:W-:-:S04]  /*29d0*/  IMAD R5, R171, R13, R8 ;  /* 0x0000000dab057224 */ /* 0x000fc800078e0208 */
[----:B------:R-:W-:Y:S01]  /*29e0*/  IMAD.IADD R173, R167, 0x1, R5 ;  /* 0x00000001a7ad7824 */ /* 0x000fe200078e0205 */
[----:B------:R-:W-:Y:S06]  /*29f0*/  @!P1 BRA `(.L_x_35) ;  /* 0x0000007000bc9947 */ /* 0x000fec0003800000 */
[----:B------:R-:W0:Y:S01]  /*2a00*/  LDC.64 R162, c[0x0][0x5b8] ;  /* 0x00016e00ffa27b82 */ /* 0x000e220000000a00 */
[----:B------:R-:W-:-:S07]  /*2a10*/  ULDC.64 UR4, c[0x0][0x5c0] ;  /* 0x0001700000047ab9 */ /* 0x000fce0000000a00 */
[----:B------:R-:W1:Y:S08]  /*2a20*/  LDC.64 R20, c[0x0][0x5b0] ;  /* 0x00016c00ff147b82 */ /* 0x000e700000000a00 */
[----:B------:R-:W2:Y:S01]  /*2a30*/  LDC.64 R160, c[0x0][0x5a8] ;  /* 0x00016a00ffa07b82 */ /* 0x000ea20000000a00 */
[-C--:B0-----:R-:W-:Y:S02]  /*2a40*/  IMAD R4, R159, R162.reuse, RZ ;  /* 0x000000a29f047224 */ /* 0x081fe400078e02ff */
[----:B------:R-:W-:-:S04]  /*2a50*/  IMAD.WIDE.U32 R168, R153, R162, R10 ;  /* 0x000000a299a87225 */ /* 0x000fc800078e000a */
[----:B------:R-:W-:Y:S02]  /*2a60*/  IMAD R159, R153, R163, R4 ;  /* 0x000000a3999f7224 */ /* 0x000fe400078e0204 */
[-C--:B-1----:R-:W-:Y:S02]  /*2a70*/  IMAD R6, R7, R20.reuse, RZ ;  /* 0x0000001407067224 */ /* 0x082fe400078e02ff */
[----:B------:R-:W-:Y:S02]  /*2a80*/  IMAD.IADD R9, R169, 0x1, R159 ;  /* 0x00000001a9097824 */ /* 0x000fe400078e029f */
[----:B------:R-:W-:Y:S02]  /*2a90*/  IMAD.MOV.U32 R8, RZ, RZ, R168 ;  /* 0x000000ffff087224 */ /* 0x000fe400078e00a8 */
[C---:B------:R-:W-:Y:S02]  /*2aa0*/  IMAD R163, R171.reuse, R21, R6 ;  /* 0x00000015aba37224 */ /* 0x040fe400078e0206 */
[----:B------:R-:W-:-:S04]  /*2ab0*/  IMAD.WIDE.U32 R4, R171, R20, R8 ;  /* 0x00000014ab047225 */ /* 0x000fc800078e0008 */
[----:B------:R-:W-:Y:S01]  /*2ac0*/  IMAD.IADD R5, R5, 0x1, R163 ;  /* 0x0000000105057824 */ /* 0x000fe200078e02a3 */
[----:B--2---:R-:W-:-:S04]  /*2ad0*/  LEA R6, P1, R4, R160, 0x1 ;  /* 0x000000a004067211 */ /* 0x004fc800078208ff */
[----:B------:R-:W-:-:S05]  /*2ae0*/  LEA.HI.X R7, R4, R161, R5, 0x1, P1 ;  /* 0x000000a104077211 */ /* 0x000fca00008f0c05 */
[----:B------:R-:W2:Y:S01]  /*2af0*/  @P0 LDG.E.LTC128B.U16 R15, desc[UR36][R6.64] ;  /* 0x00000024060f0981 */ /* 0x000ea2000c1e1520 */
[----:B------:R-:W-:Y:S01]  /*2b00*/  IMAD.WIDE.U32 R156, R171, R20, R10 ;  /* 0x00000014ab9c7225 */ /* 0x000fe200078e000a */
[----:B------:R-:W-:Y:S01]  /*2b10*/  ISETP.GT.AND P6, PT, R14, 0x1, PT ;  /* 0x000000010e00780c */ /* 0x000fe20003fc4270 */
[----:B------:R-:W-:Y:S01]  /*2b20*/  BSSY B1, `(.L_x_36) ;  /* 0x0000015000017945 */ /* 0x000fe20003800000 */
[----:B------:R-:W-:Y:S01]  /*2b30*/  LOP3.LUT R152, R152, 0xfffffffd, RZ, 0xc0, !PT ;  /* 0xfffffffd98987812 */ /* 0x000fe200078ec0ff */
[----:B------:R-:W-:Y:S02]  /*2b40*/  IMAD.IADD R157, R163, 0x1, R157 ;  /* 0x00000001a39d7824 */ /* 0x000fe400078e029d */
[----:B------:R-:W-:-:S03]  /*2b50*/  IMAD.WIDE.U32 R164, R153, R162, R156 ;  /* 0x000000a299a47225 */ /* 0x000fc600078e009c */
[----:B------:R-:W-:-:S05]  /*2b60*/  LEA R156, P2, R164, R160, 0x1 ;  /* 0x000000a0a49c7211 */ /* 0x000fca00078408ff */
[----:B------:R-:W-:Y:S01]  /*2b70*/  @P6 LOP3.LUT R152, R152, 0x2, RZ, 0xfc, !PT ;  /* 0x0000000298986812 */ /* 0x000fe200078efcff */
[----:B--2---:R-:W-:-:S05]  /*2b80*/  HADD2.F32 R4, -RZ, R15.H0_H0 ;  /* 0x2000000fff047230 */ /* 0x004fca0000004100 */
[----:B------:R-:W-:Y:S01]  /*2b90*/  FMUL R5, R4, R155 ;  /* 0x0000009b04057220 */ /* 0x000fe20000400000 */
[----:B------:R-:W-:-:S03]  /*2ba0*/  LEA R4, P1, R166, UR4, 0x1 ;  /* 0x00000004a6047c11 */ /* 0x000fc6000f8208ff */
[----:B------:R-:W-:Y:S01]  /*2bb0*/  FFMA R120, R120, R154, R5 ;  /* 0x0000009a78787223 */ /* 0x000fe20000000005 */
[----:B------:R-:W-:Y:S02]  /*2bc0*/  LEA.HI.X R5, R166, UR5, R173, 0x1, P1 ;  /* 0x00000005a6057c11 */ /* 0x000fe400088f0cad */
[----:B------:R-:W-:Y:S02]  /*2bd0*/  ISETP.GT.AND P1, PT, R3, RZ, P6 ;  /* 0x000000ff0300720c */ /* 0x000fe40003724270 */
[----:B------:R-:W-:Y:S01]  /*2be0*/  F2FP.F16.F32.PACK_AB R157, RZ, R120 ;  /* 0x00000078ff9d723e */ /* 0x000fe200000000ff */
[----:B------:R-:W-:-:S03]  /*2bf0*/  IMAD.IADD R120, R159, 0x1, R165 ;  /* 0x000000019f787824 */ /* 0x000fc600078e02a5 */
[----:B------:R-:W-:Y:S02]  /*2c00*/  PRMT R165, R157, 0x7610, R165 ;  /* 0x000076109da57816 */ /* 0x000fe400000000a5 */
[----:B------:R-:W-:Y:S01]  /*2c10*/  LEA.HI.X R157, R164, R161, R120, 0x1, P2 ;  /* 0x000000a1a49d7211 */ /* 0x000fe200010f0c78 */
[C---:B------:R-:W-:Y:S02]  /*2c20*/  IMAD.SHL.U32 R164, R20.reuse, 0x8, RZ ;  /* 0x0000000814a47824 */ /* 0x040fe400078e00ff */
[----:B------:R0:W-:Y:S02]  /*2c30*/  @P0 STG.E.U16 desc[UR36][R4.64], R165 ;  /* 0x000000a504000986 */ /* 0x0001e4000c101524 */
[----:B0-----:R-:W-:Y:S01]  /*2c40*/  SHF.L.U64.HI R165, R20, 0x3, R21 ;  /* 0x0000000314a57819 */ /* 0x001fe20000010215 */
[----:B------:R-:W-:Y:S06]  /*2c50*/  @!P1 BRA `(.L_x_37) ;  /* 0x0000000000049947 */ /* 0x000fec0003800000 */
[----:B------:R0:W5:Y:S02]  /*2c60*/  LDG.E.LTC128B.U16 R15, desc[UR36][R156.64+0x2] ;  /* 0x000002249c0f7981 */ /* 0x000164000c1e1520 */
.L_x_37:
[----:B------:R-:W-:Y:S05]  /*2c70*/  BSYNC B1 ;  /* 0x0000000000017941 */ /* 0x000fea0003800000 */
.L_x_36:
[----:B-----5:R-:W-:Y:S01]  /*2c80*/  HADD2.F32 R8, -RZ, R15.H0_H0 ;  /* 0x2000000fff087230 */ /* 0x020fe20000004100 */
[----:B------:R-:W-:Y:S01]  /*2c90*/  ISETP.GT.AND P0, PT, R3, 0x8, P4 ;  /* 0x000000080300780c */ /* 0x000fe20002704270 */
[----:B------:R-:W-:-:S04]  /*2ca0*/  IMAD.WIDE.U32 R164, R171, R20, R164 ;  /* 0x00000014aba47225 */ /* 0x000fc800078e00a4 */
[----:B------:R-:W-:Y:S01]  /*2cb0*/  FMUL R8, R8, R155 ;  /* 0x0000009b08087220 */ /* 0x000fe20000400000 */
[----:B------:R-:W-:Y:S01]  /*2cc0*/  IMAD.IADD R163, R163, 0x1, R165 ;  /* 0x00000001a3a37824 */ /* 0x000fe200078e02a5 */
[----:B------:R-:W-:Y:S02]  /*2cd0*/  IADD3 R168, P2, R168, R164, RZ ;  /* 0x000000a4a8a87210 */ /* 0x000fe40007f5e0ff */
[----:B------:R-:W-:-:S03]  /*2ce0*/  FFMA R121, R121, R154, R8 ;  /* 0x0000009a79797223 */ /* 0x000fc60000000008 */
[----:B------:R-:W-:Y:S01]  /*2cf0*/  IMAD.X R9, R163, 0x1, R9, P2 ;  /* 0x00000001a3097824 */ /* 0x000fe200010e0609 */
[C---:B------:R-:W-:Y:S02]  /*2d00*/  LEA R8, P2, R168.reuse, R160, 0x1 ;  /* 0x000000a0a8087211 */ /* 0x040fe400078408ff */
[----:B------:R-:W-:Y:S02]  /*2d10*/  F2FP.F16.F32.PACK_AB R121, RZ, R121 ;  /* 0x00000079ff79723e */ /* 0x000fe400000000ff */
[----:B------:R-:W-:Y:S02]  /*2d20*/  LEA.HI.X R9, R168, R161, R9, 0x1, P2 ;  /* 0x000000a1a8097211 */ /* 0x000fe400010f0c09 */
[----:B------:R-:W-:Y:S02]  /*2d30*/  PRMT R165, R121, 0x7610, R165 ;  /* 0x0000761079a57816 */ /* 0x000fe400000000a5 */
[----:B------:R-:W-:-:S03]  /*2d40*/  PRMT R121, R15, 0x7610, R121 ;  /* 0x000076100f797816 */ /* 0x000fc60000000079 */
[----:B------:R1:W-:Y:S04]  /*2d50*/  @P1 STG.E.U16 desc[UR36][R4.64+0x2], R165 ;  /* 0x000002a504001986 */ /* 0x0003e8000c101524 */
[----:B------:R-:W2:Y:S01]  /*2d60*/  @P0 LDG.E.LTC128B.U16 R121, desc[UR36][R8.64] ;  /* 0x0000002408790981 */ /* 0x000ea2000c1e1520 */
[----:B------:R-:W-:Y:S01]  /*2d70*/  IADD3 R10, P1, R10, R164, RZ ;  /* 0x000000a40a0a7210 */ /* 0x000fe20007f3e0ff */
[----:B------:R-:W-:Y:S01]  /*2d80*/  BSSY B1, `(.L_x_38) ;  /* 0x0000011000017945 */ /* 0x000fe20003800000 */
[----:B------:R-:W-:-:S03]  /*2d90*/  ISETP.GT.AND P2, PT, R3, 0x8, P6 ;  /* 0x000000080300780c */ /* 0x000fc60003744270 */
[----:B------:R-:W-:Y:S02]  /*2da0*/  IMAD.X R11, R11, 0x1, R163, P1 ;  /* 0x000000010b0b7824 */ /* 0x000fe400008e06a3 */
[----:B------:R-:W-:Y:S01]  /*2db0*/  IMAD.WIDE.U32 R162, R153, R162, R10 ;  /* 0x000000a299a27225 */ /* 0x000fe200078e000a */
[C---:B------:R-:W-:Y:S02]  /*2dc0*/  SHF.L.U64.HI R11, R12.reuse, 0x4, R13 ;  /* 0x000000040c0b7819 */ /* 0x040fe4000001020d */
[----:B------:R-:W-:Y:S02]  /*2dd0*/  LEA R10, P1, R12, R4, 0x4 ;  /* 0x000000040c0a7211 */ /* 0x000fe400078220ff */
[----:B------:R-:W-:-:S03]  /*2de0*/  LEA R160, P3, R162, R160, 0x1 ;  /* 0x000000a0a2a07211 */ /* 0x000fc600078608ff */
[----:B------:R-:W-:Y:S02]  /*2df0*/  IMAD.X R11, R11, 0x1, R5, P1 ;  /* 0x000000010b0b7824 */ /* 0x000fe400008e0605 */
[----:B--2---:R-:W-:-:S05]  /*2e00*/  HADD2.F32 R120, -RZ, R121.H0_H0 ;  /* 0x20000079ff787230 */ /* 0x004fca0000004100 */
[----:B------:R-:W-:Y:S01]  /*2e10*/  FMUL R15, R120, R155 ;  /* 0x0000009b780f7220 */ /* 0x000fe20000400000 */
[----:B------:R-:W-:-:S03]  /*2e20*/  IMAD.IADD R120, R159, 0x1, R163 ;  /* 0x000000019f787824 */ /* 0x000fc600078e02a3 */
[----:B------:R-:W-:Y:S02]  /*2e30*/  FFMA R15, R122, R154, R15 ;  /* 0x0000009a7a0f7223 */ /* 0x000fe4000000000f */
[----:B------:R-:W-:-:S03]  /*2e40*/  LEA.HI.X R161, R162, R161, R120, 0x1, P3 ;  /* 0x000000a1a2a17211 */ /* 0x000fc600018f0c78 */
[----:B------:R-:W-:-:S05]  /*2e50*/  F2FP.F16.F32.PACK_AB R15, RZ, R15 ;  /* 0x0000000fff0f723e */ /* 0x000fca00000000ff */
[----:B------:R1:W-:Y:S01]  /*2e60*/  @P0 STG.E.U16 desc[UR36][R10.64], R15 ;  /* 0x0000000f0a000986 */ /* 0x0003e2000c101524 */
[----:B------:R-:W-:Y:S05]  /*2e70*/  @!P2 BRA `(.L_x_39) ;  /* 0x000000000004a947 */ /* 0x000fea0003800000 */
[----:B------:R2:W5:Y:S02]  /*2e80*/  LDG.E.LTC128B.U16 R121, desc[UR36][R160.64+0x2] ;  /* 0x00000224a0797981 */ /* 0x000564000c1e1520 */
.L_x_39:
[----:B------:R-:W-:Y:S05]  /*2e90*/  BSYNC B1 ;  /* 0x0000000000017941 */ /* 0x000fea0003800000 */
.L_x_38:
[----:B-----5:R-:W-:Y:S01]  /*2ea0*/  HADD2.F32 R120, -RZ, R121.H0_H0 ;  /* 0x20000079ff787230 */ /* 0x020fe20000004100 */
[----:B------:R-:W-:Y:S01]  /*2eb0*/  ISETP.GT.AND P3, PT, R14, 0x8, PT ;  /* 0x000000080e00780c */ /* 0x000fe20003f64270 */
[----:B------:R-:W-:Y:S01]  /*2ec0*/  BSSY B1, `(.L_x_40) ;  /* 0x000000a000017945 */ /* 0x000fe20003800000 */
[----:B------:R-:W-:Y:S02]  /*2ed0*/  LOP3.LUT R152, R152, 0xfffffffb, RZ, 0xc0, !PT ;  /* 0xfffffffb98987812 */ /* 0x000fe400078ec0ff */
[----:B------:R-:W-:Y:S01]  /*2ee0*/  FMUL R120, R120, R155 ;  /* 0x0000009b78787220 */ /* 0x000fe20000400000 */
[----:B------:R-:W-:-:S03]  /*2ef0*/  ISETP.GT.AND P1, PT, R3, RZ, P3 ;  /* 0x000000ff0300720c */ /* 0x000fc60001f24270 */
[----:B------:R-:W-:-:S05]  /*2f00*/  FFMA R120, R123, R154, R120 ;  /* 0x0000009a7b787223 */ /* 0x000fca0000000078 */
[----:B------:R-:W-:Y:S02]  /*2f10*/  F2FP.F16.F32.PACK_AB R120, RZ, R120 ;  /* 0x00000078ff78723e */ /* 0x000fe400000000ff */
[----:B------:R-:W-:-:S03]  /*2f20*/  @P3 LOP3.LUT R152, R152, 0x4, RZ, 0xfc, !PT ;  /* 0x0000000498983812 */ /* 0x000fc600078efcff */
[----:B------:R3:W-:Y:S01]  /*2f30*/  @P2 STG.E.U16 desc[UR36][R10.64+0x2], R120 ;  /* 0x000002780a002986 */ /* 0x0007e2000c101524 */
[----:B------:R-:W-:Y:S05]  /*2f40*/  @!P1 BRA `(.L_x_41) ;  /* 0x0000000000049947 */ /* 0x000fea0003800000 */
[----:B------:R4:W5:Y:S02]  /*2f50*/  LDG.E.LTC128B.U16 R121, desc[UR36][R156.64+0x10] ;  /* 0x000010249c797981 */ /* 0x000964000c1e1520 */
.L_x_41:
[----:B------:R-:W-:Y:S05]  /*2f60*/  BSYNC B1 ;  /* 0x0000000000017941 */ /* 0x000fea0003800000 */
.L_x_40:
[----:B---3-5:R-:W-:Y:S01]  /*2f70*/  HADD2.F32 R120, -RZ, R121.H0_H0 ;  /* 0x20000079ff787230 */ /* 0x028fe20000004100 */
[----:B------:R-:W-:Y:S01]  /*2f80*/  ISETP.GT.AND P2, PT, R14, 0x9, PT ;  /* 0x000000090e00780c */ /* 0x000fe20003f44270 */
[----:B------:R-:W-:Y:S01]  /*2f90*/  BSSY B1, `(.L_x_42) ;  /* 0x000000a000017945 */ /* 0x000fe20003800000 */
[----:B------:R-:W-:Y:S02]  /*2fa0*/  LOP3.LUT R152, R152, 0xfffffff7, RZ, 0xc0, !PT ;  /* 0xfffffff798987812 */ /* 0x000fe400078ec0ff */
[----:B-1----:R-:W-:Y:S01]  /*2fb0*/  FMUL R15, R120, R155 ;  /* 0x0000009b780f7220 */ /* 0x002fe20000400000 */
[----:B------:R-:W-:-:S03]  /*2fc0*/  ISETP.GT.AND P0, PT, R3, RZ, P2 ;  /* 0x000000ff0300720c */ /* 0x000fc60001704270 */
[----:B------:R-:W-:-:S05]  /*2fd0*/  FFMA R15, R124, R154, R15 ;  /* 0x0000009a7c0f7223 */ /* 0x000fca000000000f */
[----:B------:R-:W-:Y:S02]  /*2fe0*/  F2FP.F16.F32.PACK_AB R15, RZ, R15 ;  /* 0x0000000fff0f723e */ /* 0x000fe400000000ff */
[----:B------:R-:W-:-:S03]  /*2ff0*/  @P2 LOP3.LUT R152, R152, 0x8, RZ, 0xfc, !PT ;  /* 0x0000000898982812 */ /* 0x000fc600078efcff */
[----:B------:R1:W-:Y:S01]  /*3000*/  @P1 STG.E.U16 desc[UR36][R4.64+0x10], R15 ;  /* 0x0000100f04001986 */ /* 0x0003e2000c101524 */
[----:B------:R-:W-:Y:S05]  /*3010*/  @!P0 BRA `(.L_x_43) ;  /* 0x0000000000048947 */ /* 0x000fea0003800000 */
[----:B------:R3:W5:Y:S02]  /*3020*/  LDG.E.LTC128B.U16 R121, desc[UR36][R156.64+0x12] ;  /* 0x000012249c797981 */ /* 0x000764000c1e1520 */
.L_x_43:
[----:B------:R-:W-:Y:S05]  /*3030*/  BSYNC B1 ;  /* 0x0000000000017941 */ /* 0x000fea0003800000 */
.L_x_42:
[----:B-----5:R-:W-:Y:S01]  /*3040*/  HADD2.F32 R120, -RZ, R121.H0_H0 ;  /* 0x20000079ff787230 */ /* 0x020fe20000004100 */
[----:B------:R-:W-:Y:S01]  /*3050*/  ISETP.GT.AND P1, PT, R3, 0x8, P3 ;  /* 0x000000080300780c */ /* 0x000fe20001f24270 */
[----:B------:R-:W-:Y:S03]  /*3060*/  BSSY B1, `(.L_x_44) ;  /* 0x0000007000017945 */ /* 0x000fe60003800000 */
[----:B------:R-:W-:-:S04]  /*3070*/  FMUL R120, R120, R155 ;  /* 0x0000009b78787220 */ /* 0x000fc80000400000 */
[----:B------:R-:W-:-:S05]  /*3080*/  FFMA R120, R125, R154, R120 ;  /* 0x0000009a7d787223 */ /* 0x000fca0000000078 */
[----:B------:R-:W-:-:S05]  /*3090*/  F2FP.F16.F32.PACK_AB R120, RZ, R120 ;  /* 0x00000078ff78723e */ /* 0x000fca00000000ff */
[----:B------:R0:W-:Y:S01]  /*30a0*/  @P0 STG.E.U16 desc[UR36][R4.64+0x12], R120 ;  /* 0x0000127804000986 */ /* 0x0001e2000c101524 */
[----:B------:R-:W-:Y:S05]  /*30b0*/  @!P1 BRA `(.L_x_45) ;  /* 0x0000000000049947 */ /* 0x000fea0003800000 */
[----:B------:R0:W5:Y:S02]  /*30c0*/  LDG.E.LTC128B.U16 R121, desc[UR36][R160.64+0x10] ;  /* 0x00001024a0797981 */ /* 0x000164000c1e1520 */
.L_x_45:
[----:B------:R-:W-:Y:S05]  /*30d0*/  BSYNC B1 ;  /* 0x0000000000017941 */ /* 0x000fea0003800000 */
.L_x_44:
[----:B0----5:R-:W-:Y:S01]  /*30e0*/  HADD2.F32 R120, -RZ, R121.H0_H0 ;  /* 0x20000079ff787230 */ /* 0x021fe20000004100 */
[----:B------:R-:W-:Y:S01]  /*30f0*/  ISETP.GT.AND P0, PT, R3, 0x8, P2 ;  /* 0x000000080300780c */ /* 0x000fe20001704270 */
[----:B------:R-:W-:Y:S03]  /*3100*/  BSSY B1, `(.L_x_46) ;  /* 0x0000007000017945 */ /* 0x000fe60003800000 */
[----:B-1----:R-:W-:-:S04]  /*3110*/  FMUL R15, R120, R155 ;  /* 0x0000009b780f7220 */ /* 0x002fc80000400000 */
[----:B------:R-:W-:-:S05]  /*3120*/  FFMA R15, R126, R154, R15 ;  /* 0x0000009a7e0f7223 */ /* 0x000fca000000000f */
[----:B------:R-:W-:-:S05]  /*3130*/  F2FP.F16.F32.PACK_AB R15, RZ, R15 ;  /* 0x0000000fff0f723e */ /* 0x000fca00000000ff */
[----:B------:R0:W-:Y:S01]  /*3140*/  @P1 STG.E.U16 desc[UR36][R10.64+0x10], R15 ;  /* 0x0000100f0a001986 */ /* 0x0001e2000c101524 */
[----:B------:R-:W-:Y:S05]  /*3150*/  @!P0 BRA `(.L_x_47) ;  /* 0x0000000000048947 */ /* 0x000fea0003800000 */
[----:B------:R1:W5:Y:S02]  /*3160*/  LDG.E.LTC128B.U16 R121, desc[UR36][R160.64+0x12] ;  /* 0x00001224a0797981 */ /* 0x000364000c1e1520 */
.L_x_47:
[----:B------:R-:W-:Y:S05]  /*3170*/  BSYNC B1 ;  /* 0x0000000000017941 */ /* 0x000fea0003800000 */
.L_x_46:
[----:B-----5:R-:W-:Y:S01]  /*3180*/  HADD2.F32 R120, -RZ, R121.H0_H0 ;  /* 0x20000079ff787230 */ /* 0x020fe20000004100 */
[----:B------:R-:W-:Y:S01]  /*3190*/  ISETP.GT.AND P2, PT, R14, 0x10, PT ;  /* 0x000000100e00780c */ /* 0x000fe20003f44270 */
[----:B------:R-:W-:Y:S01]  /*31a0*/  BSSY B1, `(.L_x_48) ;  /* 0x000000b000017945 */ /* 0x000fe20003800000 */
[----:B------:R-:W-:Y:S02]  /*31b0*/  LOP3.LUT R152, R152, 0xffffffef, RZ, 0xc0, !PT ;  /* 0xffffffef98987812 */ /* 0x000fe400078ec0ff */
[----:B------:R-:W-:Y:S01]  /*31c0*/  FMUL R120, R120, R155 ;  /* 0x0000009b78787220 */ /* 0x000fe20000400000 */
[----:B0-----:R-:W-:-:S03]  /*31d0*/  PRMT R15, R121, 0x7610, R15 ;  /* 0x00007610790f7816 */ /* 0x001fc6000000000f */
[----:B------:R-:W-:-:S05]  /*31e0*/  FFMA R120, R127, R154, R120 ;  /* 0x0000009a7f787223 */ /* 0x000fca0000000078 */
[----:B------:R-:W-:Y:S02]  /*31f0*/  F2FP.F16.F32.PACK_AB R120, RZ, R120 ;  /* 0x00000078ff78723e */ /* 0x000fe400000000ff */
[----:B------:R-:W-:-:S03]  /*3200*/  @P2 LOP3.LUT R152, R152, 0x10, RZ, 0xfc, !PT ;  /* 0x0000001098982812 */ /* 0x000fc600078efcff */
[----:B------:R0:W-:Y:S01]  /*3210*/  @P0 STG.E.U16 desc[UR36][R10.64+0x12], R120 ;  /* 0x000012780a000986 */ /* 0x0001e2000c101524 */
[----:B------:R-:W-:-:S13]  /*3220*/  ISETP.GT.AND P0, PT, R3, RZ, P2 ;  /* 0x000000ff0300720c */ /* 0x000fda0001704270 */
[----:B0-----:R-:W-:Y:S05]  /*3230*/  @!P0 BRA `(.L_x_49) ;  /* 0x0000000000048947 */ /* 0x001fea0003800000 */
[----:B------:R0:W5:Y:S02]  /*3240*/  LDG.E.LTC128B.U16 R15, desc[UR36][R156.64+0x20] ;  /* 0x000020249c0f7981 */ /* 0x000164000c1e1520 */
.L_x_49:
[----:B------:R-:W-:Y:S05]  /*3250*/  BSYNC B1 ;  /* 0x0000000000017941 */ /* 0x000fea0003800000 */
.L_x_48:
[----:B-----5:R-:W-:Y:S01]  /*3260*/  HADD2.F32 R120, -RZ, R15.H0_H0 ;  /* 0x2000000fff787230 */ /* 0x020fe20000004100 */
[C---:B------:R-:W-:Y:S01]  /*3270*/  SHF.L.U64.HI R125, R12.reuse, 0x8, R13 ;  /* 0x000000080c7d7819 */ /* 0x040fe2000001020d */
[----:B------:R-:W-:Y:S01]  /*3280*/  IMAD.SHL.U32 R123, R12, 0x100, RZ ;  /* 0x000001000c7b7824 */ /* 0x000fe200078e00ff */
[----:B------:R-:W-:Y:S01]  /*3290*/  ISETP.GT.AND P1, PT, R14, 0x11, PT ;  /* 0x000000110e00780c */ /* 0x000fe20003f24270 */
[----:B------:R-:W-:Y:S01]  /*32a0*/  BSSY B1, `(.L_x_50) ;  /* 0x0000010000017945 */ /* 0x000fe20003800000 */
[----:B------:R-:W-:Y:S01]  /*32b0*/  FMUL R121, R120, R155 ;  /* 0x0000009b78797220 */ /* 0x000fe20000400000 */
[----:B------:R-:W-:-:S03]  /*32c0*/  LOP3.LUT R152, R152, 0xffffffdf, RZ, 0xc0, !PT ;  /* 0xffffffdf98987812 */ /* 0x000fc600078ec0ff */
[----:B------:R-:W-:-:S05]  /*32d0*/  FFMA R121, R128, R154, R121 ;  /* 0x0000009a80797223 */ /* 0x000fca0000000079 */
[----:B------:R-:W-:Y:S02]  /*32e0*/  F2FP.F16.F32.PACK_AB R121, RZ, R121 ;  /* 0x00000079ff79723e */ /* 0x000fe400000000ff */
[----:B------:R-:W-:Y:S02]  /*32f0*/  @P1 LOP3.LUT R152, R152, 0x20, RZ, 0xfc, !PT ;  /* 0x0000002098981812 */ /* 0x000fe400078efcff */
[----:B------:R-:W-:Y:S02]  /*3300*/  PRMT R120, R121, 0x7610, R120 ;  /* 0x0000761079787816 */ /* 0x000fe40000000078 */
[----:B------:R-:W-:-:S03]  /*3310*/  LOP3.LUT R121, R123, 0x2, RZ, 0xfc, !PT ;  /* 0x000000027b797812 */ /* 0x000fc600078efcff */
[----:B------:R0:W-:Y:S01]  /*3320*/  @P0 STG.E.U16 desc[UR36][R4.64+0x20], R120 ;  /* 0x0000207804000986 */ /* 0x0001e2000c101524 */
[----:B------:R-:W-:-:S05]  /*3330*/  IADD3 R162, P0, R121, R4, RZ ;  /* 0x0000000479a27210 */ /* 0x000fca0007f1e0ff */
[----:B------:R-:W-:Y:S01]  /*3340*/  IMAD.X R163, R125, 0x1, R5, P0 ;  /* 0x000000017da37824 */ /* 0x000fe200000e0605 */
[----:B------:R-:W-:-:S05]  /*3350*/  IADD3 R12, P0, R123, R4, RZ ;  /* 0x000000047b0c7210 */ /* 0x000fca0007f1e0ff */
[----:B------:R-:W-:Y:S01]  /*3360*/  IMAD.X R13, R125, 0x1, R5, P0 ;  /* 0x000000017d0d7824 */ /* 0x000fe200000e0605 */
[----:B------:R-:W-:-:S13]  /*3370*/  ISETP.GT.AND P0, PT, R3, RZ, P1 ;  /* 0x000000ff0300720c */ /* 0x000fda0000f04270 */
[----:B0-----:R-:W-:Y:S05]  /*3380*/  @!P0 BRA `(.L_x_51) ;  /* 0x0000000000048947 */ /* 0x001fea0003800000 */
[----:B------:R0:W5:Y:S02]  /*3390*/  LDG.E.LTC128B.U16 R15, desc[UR36][R156.64+0x22] ;  /* 0x000022249c0f7981 */ /* 0x000164000c1e1520 */
.L_x_51:
[----:B------:R-:W-:Y:S05]  /*33a0*/  BSYNC B1 ;  /* 0x0000000000017941 */ /* 0x000fea0003800000 */
.L_x_50:
[----:B-----5:R-:W-:Y:S01]  /*33b0*/  HADD2.F32 R120, -RZ, R15.H0_H0 ;  /* 0x2000000fff787230 */ /* 0x020fe20000004100 */
[----:B------:R-:W-:Y:S04]  /*33c0*/  BSSY B1, `(.L_x_52) ;  /* 0x0000008000017945 */ /* 0x000fe80003800000 */
[----:B------:R-:W-:-:S04]  /*33d0*/  FMUL R120, R120, R155 ;  /* 0x0000009b78787220 */ /* 0x000fc80000400000 */
[----:B------:R-:W-:-:S05]  /*33e0*/  FFMA R120, R129, R154, R120 ;  /* 0x0000009a81787223 */ /* 0x000fca0000000078 */
[----:B------:R-:W-:-:S05]  /*33f0*/  F2FP.F16.F32.PACK_AB R120, RZ, R120 ;  /* 0x00000078ff78723e */ /* 0x000fca00000000ff */
[----:B------:R0:W-:Y:S01]  /*3400*/  @P0 STG.E.U16 desc[UR36][R4.64+0x22], R120 ;  /* 0x0000227804000986 */ /* 0x0001e2000c101524 */
[----:B------:R-:W-:-:S13]  /*3410*/  ISETP.GT.AND P0, PT, R3, 0x8, P2 ;  /* 0x000000080300780c */ /* 0x000fda0001704270 */
[----:B0-----:R-:W-:Y:S05]  /*3420*/  @!P0 BRA `(.L_x_53) ;  /* 0x0000000000048947 */ /* 0x001fea0003800000 */
[----:B------:R0:W5:Y:S02]  /*3430*/  LDG.E.LTC128B.U16 R15, desc[UR36][R160.64+0x20] ;  /* 0x00002024a00f7981 */ /* 0x000164000c1e1520 */
.L_x_53:
[----:B------:R-:W-:Y:S05]  /*3440*/  BSYNC B1 ;  /* 0x0000000000017941 */ /* 0x000fea0003800000 */
.L_x_52:
        /* <DEDUP_REMOVED lines=9> */
.L_x_55:
[----:B------:R-:W-:Y:S05]  /*34e0*/  BSYNC B1 ;  /* 0x0000000000017941 */ /* 0x000fea0003800000 */
.L_x_54:
[----:B-----5:R-:W-:Y:S01]  /*34f0*/  HADD2.F32 R120, -RZ, R15.H0_H0 ;  /* 0x2000000fff787230 */ /* 0x020fe20000004100 */
[----:B------:R-:W-:Y:S01]  /*3500*/  ISETP.GT.AND P2, PT, R14, 0x18, PT ;  /* 0x000000180e00780c */ /* 0x000fe20003f44270 */
[----:B------:R-:W-:Y:S01]  /*3510*/  BSSY B1, `(.L_x_56) ;  /* 0x000000a000017945 */ /* 0x000fe20003800000 */
[----:B------:R-:W-:Y:S02]  /*3520*/  LOP3.LUT R152, R152, 0xffffffbf, RZ, 0xc0, !PT ;  /* 0xffffffbf98987812 */ /* 0x000fe400078ec0ff */
[----:B------:R-:W-:-:S04]  /*3530*/  FMUL R120, R120, R155 ;  /* 0x0000009b78787220 */ /* 0x000fc80000400000 */
[----:B------:R-:W-:-:S05]  /*3540*/  FFMA R120, R131, R154, R120 ;  /* 0x0000009a83787223 */ /* 0x000fca0000000078 */
[----:B------:R-:W-:Y:S02]  /*3550*/  F2FP.F16.F32.PACK_AB R120, RZ, R120 ;  /* 0x00000078ff78723e */ /* 0x000fe400000000ff */
[----:B------:R-:W-:-:S03]  /*3560*/  @P2 LOP3.LUT R152, R152, 0x40, RZ, 0xfc, !PT ;  /* 0x0000004098982812 */ /* 0x000fc600078efcff */
[----:B------:R0:W-:Y:S01]  /*3570*/  @P0 STG.E.U16 desc[UR36][R10.64+0x22], R120 ;  /* 0x000022780a000986 */ /* 0x0001e2000c101524 */
[----:B------:R-:W-:-:S13]  /*3580*/  ISETP.GT.AND P0, PT, R3, RZ, P2 ;  /* 0x000000ff0300720c */ /* 0x000fda0001704270 */
[----:B0-----:R-:W-:Y:S05]  /*3590*/  @!P0 BRA `(.L_x_57) ;  /* 0x0000000000048947 */ /* 0x001fea0003800000 */
[----:B------:R0:W5:Y:S02]  /*35a0*/  LDG.E.LTC128B.U16 R15, desc[UR36][R156.64+0x30] ;  /* 0x000030249c0f7981 */ /* 0x000164000c1e1520 */
.L_x_57:
[----:B------:R-:W-:Y:S05]  /*35b0*/  BSYNC B1 ;  /* 0x0000000000017941 */ /* 0x000fea0003800000 */
.L_x_56:
        /* <DEDUP_REMOVED lines=12> */
.L_x_59:
[----:B------:R-:W-:Y:S05]  /*3680*/  BSYNC B1 ;  /* 0x0000000000017941 */ /* 0x000fea0003800000 */
.L_x_58:
        /* <DEDUP_REMOVED lines=9> */
.L_x_61:
[----:B------:R-:W-:Y:S05]  /*3720*/  BSYNC B1 ;  /* 0x0000000000017941 */ /* 0x000fea0003800000 */
.L_x_60:
        /* <DEDUP_REMOVED lines=9> */
.L_x_63:
[----:B------:R-:W-:Y:S05]  /*37c0*/  BSYNC B1 ;  /* 0x0000000000017941 */ /* 0x000fea0003800000 */
.L_x_62:
        /* <DEDUP_REMOVED lines=12> */
.L_x_65:
[----:B------:R-:W-:Y:S05]  /*3890*/  BSYNC B1 ;  /* 0x0000000000017941 */ /* 0x000fea0003800000 */
.L_x_64:
        /* <DEDUP_REMOVED lines=12> */
.L_x_67:
[----:B------:R-:W-:Y:S05]  /*3960*/  BSYNC B1 ;  /* 0x0000000000017941 */ /* 0x000fea0003800000 */
.L_x_66:
        /* <DEDUP_REMOVED lines=9> */
.L_x_69:
[----:B------:R-:W-:Y:S05]  /*3a00*/  BSYNC B1 ;  /* 0x0000000000017941 */ /* 0x000fea0003800000 */
.L_x_68:
        /* <DEDUP_REMOVED lines=9> */
.L_x_71:
[----:B------:R-:W-:Y:S05]  /*3aa0*/  BSYNC B1 ;  /* 0x0000000000017941 */ /* 0x000fea0003800000 */
.L_x_70:
        /* <DEDUP_REMOVED lines=12> */
.L_x_73:
[----:B------:R-:W-:Y:S05]  /*3b70*/  BSYNC B1 ;  /* 0x0000000000017941 */ /* 0x000fea0003800000 */
.L_x_72:
        /* <DEDUP_REMOVED lines=12> */
.L_x_75:
[----:B------:R-:W-:Y:S05]  /*3c40*/  BSYNC B1 ;  /* 0x0000000000017941 */ /* 0x000fea0003800000 */
.L_x_74:
        /* <DEDUP_REMOVED lines=9> */
.L_x_77:
[----:B------:R-:W-:Y:S05]  /*3ce0*/  BSYNC B1 ;  /* 0x0000000000017941 */ /* 0x000fea0003800000 */
.L_x_76:
        /* <DEDUP_REMOVED lines=9> */
.L_x_79:
[----:B------:R-:W-:Y:S05]  /*3d80*/  BSYNC B1 ;  /* 0x0000000000017941 */ /* 0x000fea0003800000 */
.L_x_78:
[----:B-----5:R-:W-:Y:S01]  /*3d90*/  HADD2.F32 R120, -RZ, R15.H0_H0 ;  /* 0x2000000fff787230 */ /* 0x020fe20000004100 */
[----:B------:R-:W-:Y:S01]  /*3da0*/  ISETP.GT.AND P3, PT, R14, 0x30, PT ;  /* 0x000000300e00780c */ /* 0x000fe20003f64270 */
[----:B------:R-:W-:Y:S03]  /*3db0*/  BSSY B1, `(.L_x_80) ;  /* 0x0000008000017945 */ /* 0x000fe60003800000 */
[----:B------:R-:W-:-:S04]  /*3dc0*/  FMUL R120, R120, R155 ;  /* 0x0000009b78787220 */ /* 0x000fc80000400000 */
[----:B------:R-:W-:-:S05]  /*3dd0*/  FFMA R120, R143, R154, R120 ;  /* 0x0000009a8f787223 */ /* 0x000fca0000000078 */
[----:B------:R-:W-:-:S05]  /*3de0*/  F2FP.F16.F32.PACK_AB R120, RZ, R120 ;  /* 0x00000078ff78723e */ /* 0x000fca00000000ff */
[----:B------:R0:W-:Y:S01]  /*3df0*/  @P0 STG.E.U16 desc[UR36][R10.64+0x52], R120 ;  /* 0x000052780a000986 */ /* 0x0001e2000c101524 */
[----:B------:R-:W-:-:S13]  /*3e00*/  ISETP.GT.AND P0, PT, R3, RZ, P3 ;  /* 0x000000ff0300720c */ /* 0x000fda0001f04270 */
[----:B0-----:R-:W-:Y:S05]  /*3e10*/  @!P0 BRA `(.L_x_81) ;  /* 0x0000000000048947 */ /* 0x001fea0003800000 */
[----:B------:R0:W5:Y:S02]  /*3e20*/  LDG.E.LTC128B.U16 R15, desc[UR36][R156.64+0x60] ;  /* 0x000060249c0f7981 */ /* 0x000164000c1e1520 */
.L_x_81:
[----:B------:R-:W-:Y:S05]  /*3e30*/  BSYNC B1 ;  /* 0x0000000000017941 */ /* 0x000fea0003800000 */
.L_x_80:
        /* <DEDUP_REMOVED lines=10> */
.L_x_83:
[----:B------:R-:W-:Y:S05]  /*3ee0*/  BSYNC B1 ;  /* 0x0000000000017941 */ /* 0x000fea0003800000 */
.L_x_82:
        /* <DEDUP_REMOVED lines=9> */
.L_x_85:
[----:B------:R-:W-:Y:S05]  /*3f80*/  BSYNC B1 ;  /* 0x0000000000017941 */ /* 0x000fea0003800000 */
.L_x_84:
        /* <DEDUP_REMOVED lines=9> */
.L_x_87:
[----:B------:R-:W-:Y:S05]  /*4020*/  BSYNC B1 ;  /* 0x0000000000017941 */ /* 0x000fea0003800000 */
.L_x_86:
        /* <DEDUP_REMOVED lines=10> */
.L_x_89:
[----:B------:R-:W-:Y:S05]  /*40d0*/  BSYNC B1 ;  /* 0x0000000000017941 */ /* 0x000fea0003800000 */
.L_x_88:
[----:B-----5:R-:W-:Y:S01]  /*40e0*/  HADD2.F32 R120, -RZ, R15.H0_H0 ;  /* 0x2000000fff787230 */ /* 0x020fe20000004100 */
[----:B------:R-:W-:Y:S04]  /*40f0*/  BSSY B1, `(.L_x_90) ;  /* 0x0000009000017945 */ /* 0x000fe80003800000 */
[----:B------:R-:W-:-:S04]  /*4100*/  FMUL R127, R120, R155 ;  /* 0x0000009b787f7220 */ /* 0x000fc80000400000 */
[----:B------:R-:W-:-:S05]  /*4110*/  FFMA R127, R148, R154, R127 ;  /* 0x0000009a947f7223 */ /* 0x000fca000000007f */
[----:B------:R-:W-:-:S05]  /*4120*/  F2FP.F16.F32.PACK_AB R127, RZ, R127 ;  /* 0x0000007fff7f723e */ /* 0x000fca00000000ff */
[----:B------:R0:W-:Y:S01]  /*4130*/  @P0 STG.E.U16 desc[UR36][R4.64+0x70], R127 ;  /* 0x0000707f04000986 */ /* 0x0001e2000c101524 */
[----:B------:R-:W-:-:S04]  /*4140*/  ISETP.GT.AND P0, PT, R14, 0x39, PT ;  /* 0x000000390e00780c */ /* 0x000fc80003f04270 */
[----:B------:R-:W-:-:S13]  /*4150*/  ISETP.GT.AND P5, PT, R3, RZ, P0 ;  /* 0x000000ff0300720c */ /* 0x000fda00007a4270 */
[----:B0-----:R-:W-:Y:S05]  /*4160*/  @!P5 BRA `(.L_x_91) ;  /* 0x000000000004d947 */ /* 0x001fea0003800000 */
[----:B------:R0:W5:Y:S02]  /*4170*/  LDG.E.LTC128B.U16 R15, desc[UR36][R156.64+0x72] ;  /* 0x000072249c0f7981 */ /* 0x000164000c1e1520 */
.L_x_91:
[----:B------:R-:W-:Y:S05]  /*4180*/  BSYNC B1 ;  /* 0x0000000000017941 */ /* 0x000fea0003800000 */
.L_x_90:
        /* <DEDUP_REMOVED lines=9> */
.L_x_93:
[----:B------:R-:W-:Y:S05]  /*4220*/  BSYNC B1 ;  /* 0x0000000000017941 */ /* 0x000fea0003800000 */
.L_x_92:
[----:B-----5:R-:W-:Y:S01]  /*4230*/  HADD2.F32 R14, -RZ, R15.H0_H0 ;  /* 0x2000000fff0e7230 */ /* 0x020fe20000004100 */
[----:B------:R-:W-:Y:S01]  /*4240*/  BSSY B1, `(.L_x_94) ;  /* 0x0000009000017945 */ /* 0x000fe20003800000 */
[----:B------:R-:W-:-:S03]  /*4250*/  PRMT R120, R15, 0x7610, R120 ;  /* 0x000076100f787816 */ /* 0x000fc60000000078 */
[----:B------:R-:W-:-:S04]  /*4260*/  FMUL R127, R14, R155 ;  /* 0x0000009b0e7f7220 */ /* 0x000fc80000400000 */
[----:B------:R-:W-:-:S05]  /*4270*/  FFMA R127, R150, R154, R127 ;  /* 0x0000009a967f7223 */ /* 0x000fca000000007f */
[----:B------:R-:W-:-:S05]  /*4280*/  F2FP.F16.F32.PACK_AB R127, RZ, R127 ;  /* 0x0000007fff7f723e */ /* 0x000fca00000000ff */
[----:B------:R0:W-:Y:S01]  /*4290*/  @P5 STG.E.U16 desc[UR36][R10.64+0x70], R127 ;  /* 0x0000707f0a005986 */ /* 0x0001e2000c101524 */
[----:B------:R-:W-:-:S13]  /*42a0*/  ISETP.GT.AND P5, PT, R3, 0x8, P0 ;  /* 0x000000080300780c */ /* 0x000fda00007a4270 */
[----:B0-----:R-:W-:Y:S05]  /*42b0*/  @!P5 BRA `(.L_x_95) ;  /* 0x000000000004d947 */ /* 0x001fea0003800000 */
[----:B------:R0:W5:Y:S02]  /*42c0*/  LDG.E.LTC128B.U16 R120, desc[UR36][R160.64+0x72] ;  /* 0x00007224a0787981 */ /* 0x000164000c1e1520 */
.L_x_95:
[----:B------:R-:W-:Y:S05]  /*42d0*/  BSYNC B1 ;  /* 0x0000000000017941 */ /* 0x000fea0003800000 */
.L_x_94:
[----:B-----5:R-:W-:Y:S01]  /*42e0*/  HADD2.F32 R14, -RZ, R120.H0_H0 ;  /* 0x20000078ff0e7230 */ /* 0x020fe20000004100 */
[----:B------:R-:W-:Y:S01]  /*42f0*/  LOP3.LUT R127, R123, 0x10, RZ, 0xfc, !PT ;  /* 0x000000107b7f7812 */ /* 0x000fe200078efcff */
[C---:B------:R-:W-:Y:S01]  /*4300*/  IMAD.SHL.U32 R129, R20.reuse, 0x100, RZ ;  /* 0x0000010014817824 */ /* 0x040fe200078e00ff */
[----:B------:R-:W-:Y:S02]  /*4310*/  SHF.L.U64.HI R135, R20, 0x8, R21 ;  /* 0x0000000814877819 */ /* 0x000fe40000010215 */
[----:B------:R-:W-:-:S04]  /*4320*/  FMUL R14, R14, R155 ;  /* 0x0000009b0e0e7220 */ /* 0x000fc80000400000 */
[----:B------:R-:W-:-:S05]  /*4330*/  FFMA R14, R151, R154, R14 ;  /* 0x0000009a970e7223 */ /* 0x000fca000000000e */
[----:B------:R-:W-:-:S04]  /*4340*/  F2FP.F16.F32.PACK_AB R14, RZ, R14 ;  /* 0x0000000eff0e723e */ /* 0x000fc800000000ff */
[----:B------:R-:W-:-:S05]  /*4350*/  PRMT R15, R14, 0x7610, R15 ;  /* 0x000076100e0f7816 */ /* 0x000fca000000000f */
[----:B------:R1:W-:Y:S01]  /*4360*/  @P5 STG.E.U16 desc[UR36][R10.64+0x72], R15 ;  /* 0x0000720f0a005986 */ /* 0x0003e2000c101524 */
[----:B------:R-:W-:-:S05]  /*4370*/  IADD3 R144, P5, R127, R4, RZ ;  /* 0x000000047f907210 */ /* 0x000fca0007fbe0ff */
[----:B------:R-:W-:Y:S01]  /*4380*/  IMAD.X R145, R125, 0x1, R5, P5 ;  /* 0x000000017d917824 */ /* 0x000fe200028e0605 */
[----:B------:R-:W-:-:S05]  /*4390*/  IADD3 R14, P5, R129, R6, RZ ;  /* 0x00000006810e7210 */ /* 0x000fca0007fbe0ff */
[----:B-1----:R-:W-:Y:S01]  /*43a0*/  IMAD.X R15, R135, 0x1, R7, P5 ;  /* 0x00000001870f7824 */ /* 0x002fe200028e0607 */
[----:B------:R-:W-:-:S13]  /*43b0*/  ISETP.GT.AND P5, PT, R3, 0x80, P4 ;  /* 0x000000800300780c */ /* 0x000fda00027a4270 */
[----:B------:R-:W2:Y:S01]  /*43c0*/  @P5 LDG.E.LTC128B.U16 R120, desc[UR36][R14.64] ;  /* 0x000000240e785981 */ /* 0x000ea2000c1e1520 */
[----:B------:R-:W-:Y:S02]  /*43d0*/  LOP3.LUT R133, R123, 0x12, RZ, 0xfc, !PT ;  /* 0x000000127b857812 */ /* 0x000fe400078efcff */
[----:B------:R-:W-:Y:S01]  /*43e0*/  LOP3.LUT R131, R129, 0x2, RZ, 0xfc, !PT ;  /* 0x0000000281837812 */ /* 0x000fe200078efcff */
[----:B--2---:R-:W-:-:S05]  /*43f0*/  HADD2.F32 R20, -RZ, R120.H0_H0 ;  /* 0x20000078ff147230 */ /* 0x004fca0000004100 */
[----:B------:R-:W-:-:S04]  /*4400*/  FMUL R21, R20, R155 ;  /* 0x0000009b14157220 */ /* 0x000fc80000400000 */
[----:B------:R-:W-:-:S05]  /*4410*/  FFMA R21, R88, R154, R21 ;  /* 0x0000009a58157223 */ /* 0x000fca0000000015 */
[----:B------:R-:W-:-:S05]  /*4420*/  F2FP.F16.F32.PACK_AB R21, RZ, R21 ;  /* 0x00000015ff15723e */ /* 0x000fca00000000ff */
[----:B------:R1:W-:Y:S01]  /*4430*/  @P5 STG.E.U16 desc[UR36][R12.64], R21 ;  /* 0x000000150c005986 */ /* 0x0003e2000c101524 */
[----:B------:R-:W-:-:S05]  /*4440*/  IADD3 R142, P5, R133, R4, RZ ;  /* 0x00000004858e7210 */ /* 0x000fca0007fbe0ff */
[----:B------:R-:W-:Y:S01]  /*4450*/  IMAD.X R143, R125, 0x1, R5, P5 ;  /* 0x000000017d8f7824 */ /* 0x000fe200028e0605 */
[----:B------:R-:W-:-:S05]  /*4460*/  IADD3 R136, P5, R131, R6, RZ ;  /* 0x0000000683887210 */ /* 0x000fca0007fbe0ff */
[----:B------:R-:W-:Y:S01]  /*4470*/  IMAD.X R137, R135, 0x1, R7, P5 ;  /* 0x0000000187897824 */ /* 0x000fe200028e0607 */
[----:B------:R-:W-:-:S13]  /*4480*/  ISETP.GT.AND P5, PT, R3, 0x80, P6 ;  /* 0x000000800300780c */ /* 0x000fda00037a4270 */
[----:B------:R-:W2:Y:S01]  /*4490*/  @P5 LDG.E.LTC128B.U16 R120, desc[UR36][R136.64] ;  /* 0x0000002488785981 */ /* 0x000ea2000c1e1520 */
[----:B------:R-:W-:Y:S01]  /*44a0*/  BSSY B1, `(.L_x_96) ;  /* 0x000000e000017945 */ /* 0x000fe20003800000 */
[----:B--2---:R-:W-:-:S05]  /*44b0*/  HADD2.F32 R20, -RZ, R120.H0_H0 ;  /* 0x20000078ff147230 */ /* 0x004fca0000004100 */
[----:B------:R-:W-:-:S04]  /*44c0*/  FMUL R20, R20, R155 ;  /* 0x0000009b14147220 */ /* 0x000fc80000400000 */
[----:B------:R-:W-:-:S05]  /*44d0*/  FFMA R20, R89, R154, R20 ;  /* 0x0000009a59147223 */ /* 0x000fca0000000014 */
[----:B------:R-:W-:-:S04]  /*44e0*/  F2FP.F16.F32.PACK_AB R20, RZ, R20 ;  /* 0x00000014ff14723e */ /* 0x000fc800000000ff */
[----:B-1----:R-:W-:-:S05]  /*44f0*/  PRMT R21, R20, 0x7610, R21 ;  /* 0x0000761014157816 */ /* 0x002fca0000000015 */
[----:B------:R1:W-:Y:S01]  /*4500*/  @P5 STG.E.U16 desc[UR36][R162.64], R21 ;  /* 0x00000015a2005986 */ /* 0x0003e2000c101524 */
[----:B------:R-:W-:-:S05]  /*4510*/  IADD3 R88, P5, R123, R10, RZ ;  /* 0x0000000a7b587210 */ /* 0x000fca0007fbe0ff */
[----:B------:R-:W-:Y:S01]  /*4520*/  IMAD.X R89, R125, 0x1, R11, P5 ;  /* 0x000000017d597824 */ /* 0x000fe200028e060b */
[----:B------:R-:W-:-:S05]  /*4530*/  IADD3 R20, P5, R129, R8, RZ ;  /* 0x0000000881147210 */ /* 0x000fca0007fbe0ff */
[----:B-1----:R-:W-:Y:S01]  /*4540*/  IMAD.X R21, R135, 0x1, R9, P5 ;  /* 0x0000000187157824 */ /* 0x002fe200028e0609 */
[----:B------:R-:W-:-:S13]  /*4550*/  ISETP.GT.AND P5, PT, R3, 0x88, P4 ;  /* 0x000000880300780c */ /* 0x000fda00027a4270 */
[----:B------:R-:W-:Y:S05]  /*4560*/  @!P5 BRA `(.L_x_97) ;  /* 0x000000000004d947 */ /* 0x000fea0003800000 */
[----:B------:R1:W5:Y:S02]  /*4570*/  LDG.E.LTC128B.U16 R120, desc[UR36][R20.64] ;  /* 0x0000002414787981 */ /* 0x000364000c1e1520 */
.L_x_97:
[----:B------:R-:W-:Y:S05]  /*4580*/  BSYNC B1 ;  /* 0x0000000000017941 */ /* 0x000fea0003800000 */
.L_x_96:
[----:B-----5:R-:W-:Y:S01]  /*4590*/  HADD2.F32 R122, -RZ, R120.H0_H0 ;  /* 0x20000078ff7a7230 */ /* 0x020fe20000004100 */
[----:B------:R-:W-:Y:S04]  /*45a0*/  BSSY B1, `(.L_x_98) ;  /* 0x000000c000017945 */ /* 0x000fe80003800000 */
[----:B------:R-:W-:-:S04]  /*45b0*/  FMUL R137, R122, R155 ;  /* 0x0000009b7a897220 */ /* 0x000fc80000400000 */
[----:B------:R-:W-:-:S05]  /*45c0*/  FFMA R137, R90, R154, R137 ;  /* 0x0000009a5a897223 */ /* 0x000fca0000000089 */
[----:B------:R-:W-:-:S05]  /*45d0*/  F2FP.F16.F32.PACK_AB R137, RZ, R137 ;  /* 0x00000089ff89723e */ /* 0x000fca00000000ff */
[----:B------:R2:W-:Y:S01]  /*45e0*/  @P5 STG.E.U16 desc[UR36][R88.64], R137 ;  /* 0x0000008958005986 */ /* 0x0005e2000c101524 */
[----:B------:R-:W-:-:S05]  /*45f0*/  IADD3 R138, P5, R121, R10, RZ ;  /* 0x0000000a798a7210 */ /* 0x000fca0007fbe0ff */
[----:B------:R-:W-:Y:S01]  /*4600*/  IMAD.X R139, R125, 0x1, R11, P5 ;  /* 0x000000017d8b7824 */ /* 0x000fe200028e060b */
[----:B------:R-:W-:-:S13]  /*4610*/  ISETP.GT.AND P5, PT, R3, 0x88, P6 ;  /* 0x000000880300780c */ /* 0x000fda00037a4270 */
[----:B--2---:R-:W-:Y:S05]  /*4620*/  @!P5 BRA `(.L_x_99) ;  /* 0x00000000000cd947 */ /* 0x004fea0003800000 */
[----:B------:R-:W-:-:S05]  /*4630*/  IADD3 R136, P6, R131, R8, RZ ;  /* 0x0000000883887210 */ /* 0x000fca0007fde0ff */
[----:B------:R-:W-:-:S05]  /*4640*/  IMAD.X R137, R135, 0x1, R9, P6 ;  /* 0x0000000187897824 */ /* 0x000fca00030e0609 */
[----:B------:R2:W5:Y:S03]  /*4650*/  LDG.E.LTC128B.U16 R120, desc[UR36][R136.64] ;  /* 0x0000002488787981 */ /* 0x000566000c1e1520 */
.L_x_99:
[----:B------:R-:W-:Y:S05]  /*4660*/  BSYNC B1 ;  /* 0x0000000000017941 */ /* 0x000fea0003800000 */
.L_x_98:
[----:B-----5:R-:W-:Y:S01]  /*4670*/  HADD2.F32 R90, -RZ, R120.H0_H0 ;  /* 0x20000078ff5a7230 */ /* 0x020fe20000004100 */
[----:B--2---:R-:W-:Y:S02]  /*4680*/  LOP3.LUT R137, R123, 0x20, RZ, 0xfc, !PT ;  /* 0x000000207b897812 */ /* 0x004fe400078efcff */
[----:B------:R-:W-:Y:S02]  /*4690*/  LOP3.LUT P6, RZ, R152, 0x4, RZ, 0xc0, !PT ;  /* 0x0000000498ff7812 */ /* 0x000fe400078cc0ff */
[----:B------:R-:W-:-:S04]  /*46a0*/  FMUL R90, R90, R155 ;  /* 0x0000009b5a5a7220 */ /* 0x000fc80000400000 */
[----:B------:R-:W-:Y:S01]  /*46b0*/  FFMA R90, R91, R154, R90 ;  /* 0x0000009a5b5a7223 */ /* 0x000fe2000000005a */
[----:B------:R-:W-:-:S04]  /*46c0*/  LOP3.LUT R91, R129, 0x10, RZ, 0xfc, !PT ;  /* 0x00000010815b7812 */ /* 0x000fc800078efcff */
[----:B------:R-:W-:-:S04]  /*46d0*/  F2FP.F16.F32.PACK_AB R90, RZ, R90 ;  /* 0x0000005aff5a723e */ /* 0x000fc800000000ff */
[----:B------:R-:W-:-:S05]  /*46e0*/  PRMT R122, R90, 0x7610, R122 ;  /* 0x000076105a7a7816 */ /* 0x000fca000000007a */
[----:B------:R2:W-:Y:S01]  /*46f0*/  @P5 STG.E.U16 desc[UR36][R138.64], R122 ;  /* 0x0000007a8a005986 */ /* 0x0005e2000c101524 */
[----:B------:R-:W-:-:S05]  /*4700*/  IADD3 R146, P5, R137, R4, RZ ;  /* 0x0000000489927210 */ /* 0x000fca0007fbe0ff */
[----:B------:R-:W-:Y:S01]  /*4710*/  IMAD.X R147, R125, 0x1, R5, P5 ;  /* 0x000000017d937824 */ /* 0x000fe200028e0605 */
[----:B------:R-:W-:-:S05]  /*4720*/  IADD3 R150, P5, R91, R6, RZ ;  /* 0x000000065b967210 */ /* 0x000fca0007fbe0ff */
[----:B------:R-:W-:Y:S01]  /*4730*/  IMAD.X R151, R135, 0x1, R7, P5 ;  /* 0x0000000187977824 */ /* 0x000fe200028e0607 */
[----:B------:R-:W-:-:S13]  /*4740*/  ISETP.GT.AND P5, PT, R3, 0x80, P6 ;  /* 0x000000800300780c */ /* 0x000fda00037a4270 */
[----:B------:R-:W3:Y:S01]  /*4750*/  @P5 LDG.E.LTC128B.U16 R120, desc[UR36][R150.64] ;  /* 0x0000002496785981 */ /* 0x000ee2000c1e1520 */
[----:B------:R-:W-:Y:S01]  /*4760*/  LOP3.LUT R141, R129, 0x12, RZ, 0xfc, !PT ;  /* 0x00000012818d7812 */ /* 0x000fe200078efcff */
[----:B---3--:R-:W-:-:S05]  /*4770*/  HADD2.F32 R90, -RZ, R120.H0_H0 ;  /* 0x20000078ff5a7230 */ /* 0x008fca0000004100 */
[----:B--2---:R-:W-:-:S04]  /*4780*/  FMUL R139, R90, R155 ;  /* 0x0000009b5a8b7220 */ /* 0x004fc80000400000 */
[----:B------:R-:W-:-:S05]  /*4790*/  FFMA R139, R92, R154, R139 ;  /* 0x0000009a5c8b7223 */ /* 0x000fca000000008b */
[----:B------:R-:W-:-:S04]  /*47a0*/  F2FP.F16.F32.PACK_AB R139, RZ, R139 ;  /* 0x0000008bff8b723e */ /* 0x000fc800000000ff */
[----:B------:R-:W-:Y:S02]  /*47b0*/  PRMT R92, R139, 0x7610, R92 ;  /* 0x000076108b5c7816 */ /* 0x000fe4000000005c */
[----:B------:R-:W-:-:S03]  /*47c0*/  LOP3.LUT R139, R123, 0x22, RZ, 0xfc, !PT ;  /* 0x000000227b8b7812 */ /* 0x000fc600078efcff */
[----:B------:R2:W-:Y:S01]  /*47d0*/  @P5 STG.E.U16 desc[UR36][R144.64], R92 ;  /* 0x0000005c90005986 */ /* 0x0005e2000c101524 */
[----:B------:R-:W-:-:S05]  /*47e0*/  IADD3 R148, P5, R139, R4, RZ ;  /* 0x000000048b947210 */ /* 0x000fca0007fbe0ff */
[----:B------:R-:W-:Y:S01]  /*47f0*/  IMAD.X R149, R125, 0x1, R5, P5 ;  /* 0x000000017d957824 */ /* 0x000fe200028e0605 */
[----:B------:R-:W-:-:S05]  /*4800*/  IADD3 R150, P5, R141, R6, RZ ;  /* 0x000000068d967210 */ /* 0x000fca0007fbe0ff */
[----:B------:R-:W-:Y:S01]  /*4810*/  IMAD.X R151, R135, 0x1, R7, P5 ;  /* 0x0000000187977824 */ /* 0x000fe200028e0607 */
[----:B------:R-:W-:-:S04]  /*4820*/  LOP3.LUT P5, RZ, R152, 0x8, RZ, 0xc0, !PT ;  /* 0x0000000898ff7812 */ /* 0x000fc800078ac0ff */
[----:B------:R-:W-:-:S13]  /*4830*/  ISETP.GT.AND P5, PT, R3, 0x80, P5 ;  /* 0x000000800300780c */ /* 0x000fda0002fa4270 */
[----:B------:R-:W3:Y:S01]  /*4840*/  @P5 LDG.E.LTC128B.U16 R120, desc[UR36][R150.64] ;  /* 0x0000002496785981 */ /* 0x000ee2000c1e1520 */
[----:B------:R-:W-:Y:S01]  /*4850*/  BSSY B1, `(.L_x_100) ;  /* 0x000000e000017945 */ /* 0x000fe20003800000 */
[----:B---3--:R-:W-:Y:S01]  /*4860*/  HADD2.F32 R90, -RZ, R120.H0_H0 ;  /* 0x20000078ff5a7230 */ /* 0x008fe20000004100 */
[----:B--2---:R-:W-:-:S04]  /*4870*/  PRMT R92, R120, 0x7610, R92 ;  /* 0x00007610785c7816 */ /* 0x004fc8000000005c */
        /* <DEDUP_REMOVED lines=11> */
.L_x_101:
[----:B------:R-:W-:Y:S05]  /*4930*/  BSYNC B1 ;  /* 0x0000000000017941 */ /* 0x000fea0003800000 */
.L_x_100:
[----:B-----5:R-:W-:Y:S01]  /*4940*/  HADD2.F32 R90, -RZ, R92.H0_H0 ;  /* 0x2000005cff5a7230 */ /* 0x020fe20000004100 */
[----:B------:R-:W-:Y:S01]  /*4950*/  LOP3.LUT P6, RZ, R152, 0x8, RZ, 0xc0, !PT ;  /* 0x0000000898ff7812 */ /* 0x000fe200078cc0ff */
[----:B------:R-:W-:Y:S03]  /*4960*/  BSSY B1, `(.L_x_102) ;  /* 0x000000c000017945 */ /* 0x000fe60003800000 */
[----:B--2---:R-:W-:-:S04]  /*4970*/  FMUL R93, R90, R155 ;  /* 0x0000009b5a5d7220 */ /* 0x004fc80000400000 */
        /* <DEDUP_REMOVED lines=10> */
.L_x_103:
[----:B------:R-:W-:Y:S05]  /*4a20*/  BSYNC B1 ;  /* 0x0000000000017941 */ /* 0x000fea0003800000 */
.L_x_102:
        /* <DEDUP_REMOVED lines=11> */
[----:B0-----:R-:W-:-:S05]  /*4ae0*/  IADD3 R160, P5, R93, R6, RZ ;  /* 0x000000065da07210 */ /* 0x001fca0007fbe0ff */
        /* <DEDUP_REMOVED lines=11> */
[----:B----4-:R-:W-:-:S05]  /*4ba0*/  IADD3 R156, P5, R145, R4, RZ ;  /* 0x00000004919c7210 */ /* 0x010fca0007fbe0ff */
[----:B------:R-:W-:Y:S01]  /*4bb0*/  IMAD.X R157, R125, 0x1, R5, P5 ;  /* 0x000000017d9d7824 */ /* 0x000fe200028e0605 */
[----:B------:R-:W-:-:S05]  /*4bc0*/  IADD3 R160, P5, R143, R6, RZ ;  /* 0x000000068fa07210 */ /* 0x000fca0007fbe0ff */
[----:B------:R-:W-:Y:S01]  /*4bd0*/  IMAD.X R161, R135, 0x1, R7, P5 ;  /* 0x0000000187a17824 */ /* 0x000fe200028e0607 */
[----:B------:R-:W-:-:S04]  /*4be0*/  LOP3.LUT P5, RZ, R152, 0x20, RZ, 0xc0, !PT ;  /* 0x0000002098ff7812 */ /* 0x000fc800078ac0ff */
[----:B------:R-:W-:-:S13]  /*4bf0*/  ISETP.GT.AND P5, PT, R3, 0x80, P5 ;  /* 0x000000800300780c */ /* 0x000fda0002fa4270 */
[----:B------:R-:W2:Y:S01]  /*4c00*/  @P5 LDG.E.LTC128B.U16 R92, desc[UR36][R160.64] ;  /* 0x00000024a05c5981 */ /* 0x000ea2000c1e1520 */
[----:B------:R-:W-:Y:S01]  /*4c10*/  BSSY B1, `(.L_x_104) ;  /* 0x000000d000017945 */ /* 0x000fe20003800000 */
[----:B--2---:R-:W-:-:S05]  /*4c20*/  HADD2.F32 R90, -RZ, R92.H0_H0 ;  /* 0x2000005cff5a7230 */ /* 0x004fca0000004100 */
[----:B------:R-:W-:-:S04]  /*4c30*/  FMUL R90, R90, R155 ;  /* 0x0000009b5a5a7220 */ /* 0x000fc80000400000 */
[----:B------:R-:W-:-:S05]  /*4c40*/  FFMA R90, R97, R154, R90 ;  /* 0x0000009a615a7223 */ /* 0x000fca000000005a */
[----:B------:R-:W-:-:S05]  /*4c50*/  F2FP.F16.F32.PACK_AB R90, RZ, R90 ;  /* 0x0000005aff5a723e */ /* 0x000fca00000000ff */
[----:B------:R2:W-:Y:S01]  /*4c60*/  @P5 STG.E.U16 desc[UR36][R148.64], R90 ;  /* 0x0000005a94005986 */ /* 0x0005e2000c101524 */
[----:B0-----:R-:W-:-:S05]  /*4c70*/  IADD3 R146, P5, R137, R10, RZ ;  /* 0x0000000a89927210 */ /* 0x001fca0007fbe0ff */
[----:B------:R-:W-:Y:S01]  /*4c80*/  IMAD.X R147, R125, 0x1, R11, P5 ;  /* 0x000000017d937824 */ /* 0x000fe200028e060b */
[----:B------:R-:W-:-:S13]  /*4c90*/  ISETP.GT.AND P5, PT, R3, 0x88, P6 ;  /* 0x000000880300780c */ /* 0x000fda00037a4270 */
[----:B--2---:R-:W-:Y:S05]  /*4ca0*/  @!P5 BRA `(.L_x_105) ;  /* 0x00000000000cd947 */ /* 0x004fea0003800000 */
[----:B------:R-:W-:-:S05]  /*4cb0*/  IADD3 R96, P6, R93, R8, RZ ;  /* 0x000000085d607210 */ /* 0x000fca0007fde0ff */
[----:B------:R-:W-:-:S05]  /*4cc0*/  IMAD.X R97, R135, 0x1, R9, P6 ;  /* 0x0000000187617824 */ /* 0x000fca00030e0609 */
[----:B------:R0:W5:Y:S03]  /*4cd0*/  LDG.E.LTC128B.U16 R92, desc[UR36][R96.64] ;  /* 0x00000024605c7981 */ /* 0x000166000c1e1520 */
.L_x_105:
[----:B------:R-:W-:Y:S05]  /*4ce0*/  BSYNC B1 ;  /* 0x0000000000017941 */ /* 0x000fea0003800000 */
.L_x_104:
[----:B-----5:R-:W-:Y:S01]  /*4cf0*/  HADD2.F32 R90, -RZ, R92.H0_H0 ;  /* 0x2000005cff5a7230 */ /* 0x020fe20000004100 */
[----:B------:R-:W-:Y:S01]  /*4d00*/  LOP3.LUT P6, RZ, R152, 0x20, RZ, 0xc0, !PT ;  /* 0x0000002098ff7812 */ /* 0x000fe200078cc0ff */
[----:B------:R-:W-:Y:S03]  /*4d10*/  BSSY B1, `(.L_x_106) ;  /* 0x000000c000017945 */ /* 0x000fe60003800000 */
[----:B0-----:R-:W-:-:S04]  /*4d20*/  FMUL R97, R90, R155 ;  /* 0x0000009b5a617220 */ /* 0x001fc80000400000 */
[----:B------:R-:W-:-:S05]  /*4d30*/  FFMA R97, R98, R154, R97 ;  /* 0x0000009a62617223 */ /* 0x000fca0000000061 */
[----:B------:R-:W-:-:S05]  /*4d40*/  F2FP.F16.F32.PACK_AB R97, RZ, R97 ;  /* 0x00000061ff61723e */ /* 0x000fca00000000ff */
[----:B------:R0:W-:Y:S01]  /*4d50*/  @P5 STG.E.U16 desc[UR36][R146.64], R97 ;  /* 0x0000006192005986 */ /* 0x0001e2000c101524 */
[----:B------:R-:W-:-:S05]  /*4d60*/  IADD3 R148, P5, R139, R10, RZ ;  /* 0x0000000a8b947210 */ /* 0x000fca0007fbe0ff */
[----:B------:R-:W-:Y:S01]  /*4d70*/  IMAD.X R149, R125, 0x1, R11, P5 ;  /* 0x000000017d957824 */ /* 0x000fe200028e060b */
[----:B------:R-:W-:-:S13]  /*4d80*/  ISETP.GT.AND P5, PT, R3, 0x88, P6 ;  /* 0x000000880300780c */ /* 0x000fda00037a4270 */
[----:B0-----:R-:W-:Y:S05]  /*4d90*/  @!P5 BRA `(.L_x_107) ;  /* 0x00000000000cd947 */ /* 0x001fea0003800000 */
[----:B------:R-:W-:-:S05]  /*4da0*/  IADD3 R96, P6, R143, R8, RZ ;  /* 0x000000088f607210 */ /* 0x000fca0007fde0ff */
[----:B------:R-:W-:-:S05]  /*4db0*/  IMAD.X R97, R135, 0x1, R9, P6 ;  /* 0x0000000187617824 */ /* 0x000fca00030e0609 */
[----:B------:R0:W5:Y:S03]  /*4dc0*/  LDG.E.LTC128B.U16 R92, desc[UR36][R96.64] ;  /* 0x00000024605c7981 */ /* 0x000166000c1e1520 */
.L_x_107:
[----:B------:R-:W-:Y:S05]  /*4dd0*/  BSYNC B1 ;  /* 0x0000000000017941 */ /* 0x000fea0003800000 */
.L_x_106:
[----:B-----5:R-:W-:Y:S01]  /*4de0*/  HADD2.F32 R90, -RZ, R92.H0_H0 ;  /* 0x2000005cff5a7230 */ /* 0x020fe20000004100 */
[----:B0-----:R-:W-:Y:S02]  /*4df0*/  LOP3.LUT R97, R123, 0x40, RZ, 0xfc, !PT ;  /* 0x000000407b617812 */ /* 0x001fe400078efcff */
        /* <DEDUP_REMOVED lines=12> */
[----:B------:R-:W2:Y:S01]  /*4ec0*/  @P5 LDG.E.LTC128B.U16 R92, desc[UR36][R164.64] ;  /* 0x00000024a45c5981 */ /* 0x000ea2000c1e1520 */
[----:B0-----:R-:W-:Y:S01]  /*4ed0*/  LOP3.LUT R149, R123, 0x42, RZ, 0xfc, !PT ;  /* 0x000000427b957812 */ /* 0x001fe200078efcff */
[----:B--2---:R-:W-:-:S05]  /*4ee0*/  HADD2.F32 R90, -RZ, R92.H0_H0 ;  /* 0x2000005cff5a7230 */ /* 0x004fca0000004100 */
[----:B------:R-:W-:-:S04]  /*4ef0*/  FMUL R147, R90, R155 ;  /* 0x0000009b5a937220 */ /* 0x000fc80000400000 */
        /* <DEDUP_REMOVED lines=25> */
.L_x_109:
[----:B------:R-:W-:Y:S05]  /*5090*/  BSYNC B1 ;  /* 0x0000000000017941 */ /* 0x000fea0003800000 */
.L_x_108:
        /* <DEDUP_REMOVED lines=14> */
.L_x_111:
[----:B------:R-:W-:Y:S05]  /*5180*/  BSYNC B1 ;  /* 0x0000000000017941 */ /* 0x000fea0003800000 */
.L_x_110:
        /* <DEDUP_REMOVED lines=15> */
[----:B------:R-:W-:Y:S01]  /*5280*/  LOP3.LUT R153, R129, 0x42, RZ, 0xfc, !PT ;  /* 0x0000004281997812 */ /* 0x000fe200078efcff */
[----:B--2---:R-:W-:-:S05]  /*5290*/  HADD2.F32 R90, -RZ, R92.H0_H0 ;  /* 0x2000005cff5a7230 */ /* 0x004fca0000004100 */
[----:B------:R-:W-:-:S04]  /*52a0*/  FMUL R151, R90, R155 ;  /* 0x0000009b5a977220 */ /* 0x000fc80000400000 */
[----:B------:R-:W-:-:S05]  /*52b0*/  FFMA R151, R104, R154, R151 ;  /* 0x0000009a68977223 */ /* 0x000fca0000000097 */
[----:B------:R-:W-:-:S04]  /*52c0*/  F2FP.F16.F32.PACK_AB R151, RZ, R151 ;  /* 0x00000097ff97723e */ /* 0x000fc800000000ff */
[----:B0-----:R-:W-:Y:S02]  /*52d0*/  PRMT R94, R151, 0x7610, R94 ;  /* 0x00007610975e7816 */ /* 0x001fe4000000005e */
        /* <DEDUP_REMOVED lines=22> */
.L_x_113:
[----:B------:R-:W-:Y:S05]  /*5440*/  BSYNC B1 ;  /* 0x0000000000017941 */ /* 0x000fea0003800000 */
.L_x_112:
        /* <DEDUP_REMOVED lines=14> */
.L_x_115:
[----:B------:R-:W-:Y:S05]  /*5530*/  BSYNC B1 ;  /* 0x0000000000017941 */ /* 0x000fea0003800000 */
.L_x_114:
        /* <DEDUP_REMOVED lines=17> */
[----:B0-----:R-:W-:-:S04]  /*5650*/  FMUL R157, R90, R155 ;  /* 0x0000009b5a9d7220 */ /* 0x001fc80000400000 */
        /* <DEDUP_REMOVED lines=25> */
.L_x_117:
[----:B------:R-:W-:Y:S05]  /*57f0*/  BSYNC B1 ;  /* 0x0000000000017941 */ /* 0x000fea0003800000 */
.L_x_116:
        /* <DEDUP_REMOVED lines=14> */
.L_x_119:
[----:B------:R-:W-:Y:S05]  /*58e0*/  BSYNC B1 ;  /* 0x0000000000017941 */ /* 0x000fea0003800000 */
.L_x_118:
[----:B-----5:R-:W-:Y:S01]  /*58f0*/  HADD2.F32 R90, -RZ, R92.H0_H0 ;  /* 0x2000005cff5a7230 */ /* 0x020fe20000004100 */
[----:B0-----:R-:W-:-:S04]  /*5900*/  LOP3.LUT R109, R129, 0x60, RZ, 0xfc, !PT ;  /* 0x00000060816d7812 */ /* 0x001fc800078efcff */
        /* <DEDUP_REMOVED lines=39> */
.L_x_121:
[----:B------:R-:W-:Y:S05]  /*5b80*/  BSYNC B1 ;  /* 0x0000000000017941 */ /* 0x000fea0003800000 */
.L_x_120:
[----:B0----5:R-:W-:Y:S01]  /*5b90*/  HADD2.F32 R4, -RZ, R92.H0_H0 ;  /* 0x2000005cff047230 */ /* 0x021fe20000004100 */
        /* <DEDUP_REMOVED lines=12> */
.L_x_123:
[----:B------:R-:W-:Y:S05]  /*5c60*/  BSYNC B1 ;  /* 0x0000000000017941 */ /* 0x000fea0003800000 */
.L_x_122:
[----:B0----5:R-:W-:Y:S01]  /*5c70*/  HADD2.F32 R4, -RZ, R92.H0_H0 ;  /* 0x2000005cff047230 */ /* 0x021fe20000004100 */
[----:B------:R-:W-:-:S04]  /*5c80*/  LOP3.LUT R113, R129, 0x70, RZ, 0xfc, !PT ;  /* 0x0000007081717812 */ /* 0x000fc800078efcff */
        /* <DEDUP_REMOVED lines=8> */
[----:B0-----:R-:W-:Y:S01]  /*5d10*/  IMAD.X R5, R135, 0x1, R7, P5 ;  /* 0x0000000187057824 */ /* 0x001fe200028e0607 */
[----:B------:R-:W-:-:S13]  /*5d20*/  ISETP.GT.AND P5, PT, R3, 0x80, P1 ;  /* 0x000000800300780c */ /* 0x000fda0000fa4270 */
[----:B------:R-:W2:Y:S02]  /*5d30*/  @P5 LDG.E.LTC128B.U16 R92, desc[UR36][R4.64] ;  /* 0x00000024045c5981 */ /* 0x000ea4000c1e1520 */
        /* <DEDUP_REMOVED lines=18> */
[----:B0-----:R-:W-:-:S05]  /*5e60*/  PRMT R5, R4, 0x7610, R5 ;  /* 0x0000761004057816 */ /* 0x001fca0000000005 */
[----:B------:R0:W-:Y:S01]  /*5e70*/  @P5 STG.E.U16 desc[UR36][R166.64], R5 ;  /* 0x00000005a6005986 */ /* 0x0001e2000c101524 */
[----:B------:R-:W-:-:S05]  /*5e80*/  IADD3 R4, P5, R12, R123, RZ ;  /* 0x0000007b0c047210 */ /* 0x000fca0007fbe0ff */
[----:B0-----:R-:W-:Y:S01]  /*5e90*/  IMAD.X R5, R13, 0x1, R125, P5 ;  /* 0x000000010d057824 */ /* 0x001fe200028e067d */
[----:B------:R-:W-:-:S13]  /*5ea0*/  ISETP.GT.AND P5, PT, R3, 0x88, P1 ;  /* 0x000000880300780c */ /* 0x000fda0000fa4270 */
[----:B------:R-:W-:Y:S05]  /*5eb0*/  @!P5 BRA `(.L_x_125) ;  /* 0x00000000000cd947 */ /* 0x000fea0003800000 */
[----:B------:R-:W-:-:S05]  /*5ec0*/  IADD3 R6, P6, R113, R8, RZ ;  /* 0x0000000871067210 */ /* 0x000fca0007fde0ff */
[----:B------:R-:W-:-:S05]  /*5ed0*/  IMAD.X R7, R135, 0x1, R9, P6 ;  /* 0x0000000187077824 */ /* 0x000fca00030e0609 */
[----:B------:R0:W5:Y:S03]  /*5ee0*/  LDG.E.LTC128B.U16 R92, desc[UR36][R6.64] ;  /* 0x00000024065c7981 */ /* 0x000166000c1e1520 */
.L_x_125:
[----:B------:R-:W-:Y:S05]  /*5ef0*/  BSYNC B1 ;  /* 0x0000000000017941 */ /* 0x000fea0003800000 */
.L_x_124:
        /* <DEDUP_REMOVED lines=8> */
[----:B------:R-:W-:-:S05]  /*5f80*/  IADD3 R6, P5, R115, R8, RZ ;  /* 0x0000000873067210 */ /* 0x000fca0007fbe0ff */
[----:B0-----:R-:W-:Y:S01]  /*5f90*/  IMAD.X R7, R135, 0x1, R9, P5 ;  /* 0x0000000187077824 */ /* 0x001fe200028e0609 */
[----:B------:R-:W-:-:S13]  /*5fa0*/  ISETP.GT.AND P5, PT, R3, 0x88, P0 ;  /* 0x000000880300780c */ /* 0x000fda00007a4270 */
[----:B------:R-:W-:Y:S05]  /*5fb0*/  @!P5 BRA `(.L_x_127) ;  /* 0x000000000004d947 */ /* 0x000fea0003800000 */
[----:B------:R0:W5:Y:S02]  /*5fc0*/  LDG.E.LTC128B.U16 R92, desc[UR36][R6.64] ;  /* 0x00000024065c7981 */ /* 0x000164000c1e1520 */
.L_x_127:
[----:B------:R-:W-:Y:S05]  /*5fd0*/  BSYNC B1 ;  /* 0x0000000000017941 */ /* 0x000fea0003800000 */
.L_x_126:
[----:B0----5:R-:W-:Y:S01]  /*5fe0*/  HADD2.F32 R6, -RZ, R92.H0_H0 ;  /* 0x2000005cff067230 */ /* 0x021fe20000004100 */
[----:B------:R-:W-:Y:S04]  /*5ff0*/  BSSY B1, `(.L_x_128) ;  /* 0x000000d000017945 */ /* 0x000fe80003800000 */
        /* <DEDUP_REMOVED lines=12> */
.L_x_129:
[----:B------:R-:W-:Y:S05]  /*60c0*/  BSYNC B1 ;  /* 0x0000000000017941 */ /* 0x000fea0003800000 */
.L_x_128:
[----:B-----5:R-:W-:Y:S01]  /*60d0*/  HADD2.F32 R8, -RZ, R92.H0_H0 ;  /* 0x2000005cff087230 */ /* 0x020fe20000004100 */
[----:B------:R-:W-:Y:S01]  /*60e0*/  LOP3.LUT P6, RZ, R152, 0x2, RZ, 0xc0, !PT ;  /* 0x0000000298ff7812 */ /* 0x000fe200078cc0ff */
[----:B------:R-:W-:Y:S03]  /*60f0*/  BSSY B1, `(.L_x_130) ;  /* 0x000000c000017945 */ /* 0x000fe60003800000 */
        /* <DEDUP_REMOVED lines=11> */
.L_x_131:
[----:B------:R-:W-:Y:S05]  /*61b0*/  BSYNC B1 ;  /* 0x0000000000017941 */ /* 0x000fea0003800000 */
.L_x_130:
[----:B--2--5:R-:W-:Y:S01]  /*61c0*/  HADD2.F32 R8, -RZ, R92.H0_H0 ;  /* 0x2000005cff087230 */ /* 0x024fe20000004100 */
[----:B------:R-:W-:Y:S04]  /*61d0*/  BSSY B1, `(.L_x_132) ;  /* 0x000000d000017945 */ /* 0x000fe80003800000 */
[----:B------:R-:W-:-:S04]  /*61e0*/  FMUL R8, R8, R155 ;  /* 0x0000009b08087220 */ /* 0x000fc80000400000 */
[----:B------:R-:W-:-:S05]  /*61f0*/  FFMA R8, R57, R154, R8 ;  /* 0x0000009a39087223 */ /* 0x000fca0000000008 */
[----:B------:R-:W-:-:S04]  /*6200*/  F2FP.F16.F32.PACK_AB R8, RZ, R8 ;  /* 0x00000008ff08723e */ /* 0x000fc800000000ff */
[----:B------:R-:W-:-:S05]  /*6210*/  PRMT R9, R8, 0x7610, R9 ;  /* 0x0000761008097816 */ /* 0x000fca0000000009 */
[----:B------:R2:W-:Y:S01]  /*6220*/  @P5 STG.E.U16 desc[UR36][R164.64], R9 ;  /* 0x00000009a4005986 */ /* 0x0005e2000c101524 */
[----:B------:R-:W-:-:S05]  /*6230*/  IADD3 R8, P5, R88, R123, RZ ;  /* 0x0000007b58087210 */ /* 0x000fca0007fbe0ff */
[----:B--2---:R-:W-:Y:S01]  /*6240*/  IMAD.X R9, R89, 0x1, R125, P5 ;  /* 0x0000000159097824 */ /* 0x004fe200028e067d */
[----:B------:R-:W-:-:S05]  /*6250*/  IADD3 R10, P5, R20, R129, RZ ;  /* 0x00000081140a7210 */ /* 0x000fca0007fbe0ff */
[----:B------:R-:W-:Y:S01]  /*6260*/  IMAD.X R11, R21, 0x1, R135, P5 ;  /* 0x00000001150b7824 */ /* 0x000fe200028e0687 */
[----:B------:R-:W-:-:S13]  /*6270*/  ISETP.GT.AND P5, PT, R3, 0x108, P4 ;  /* 0x000001080300780c */ /* 0x000fda00027a4270 */
[----:B------:R-:W-:Y:S05]  /*6280*/  @!P5 BRA `(.L_x_133) ;  /* 0x000000000004d947 */ /* 0x000fea0003800000 */
[----:B------:R2:W5:Y:S02]  /*6290*/  LDG.E.LTC128B.U16 R92, desc[UR36][R10.64] ;  /* 0x000000240a5c7981 */ /* 0x000564000c1e1520 */
.L_x_133:
[----:B------:R-:W-:Y:S05]  /*62a0*/  BSYNC B1 ;  /* 0x0000000000017941 */ /* 0x000fea0003800000 */
.L_x_132:
        /* <DEDUP_REMOVED lines=10> */
[----:B---3--:R-:W-:Y:S05]  /*6350*/  @!P5 BRA `(.L_x_135) ;  /* 0x00000000000cd947 */ /* 0x008fea0003800000 */
[----:B------:R-:W-:-:S05]  /*6360*/  IADD3 R56, P6, R20, R131, RZ ;  /* 0x0000008314387210 */ /* 0x000fca0007fde0ff */
[----:B------:R-:W-:-:S05]  /*6370*/  IMAD.X R57, R21, 0x1, R135, P6 ;  /* 0x0000000115397824 */ /* 0x000fca00030e0687 */
[----:B------:R3:W5:Y:S03]  /*6380*/  LDG.E.LTC128B.U16 R92, desc[UR36][R56.64] ;  /* 0x00000024385c7981 */ /* 0x000766000c1e1520 */
.L_x_135:
[----:B------:R-:W-:Y:S05]  /*6390*/  BSYNC B1 ;  /* 0x0000000000017941 */ /* 0x000fea0003800000 */
.L_x_134:
[----:B---3-5:R-:W-:Y:S01]  /*63a0*/  HADD2.F32 R56, -RZ, R92.H0_H0 ;  /* 0x2000005cff387230 */ /* 0x028fe20000004100 */
[----:B------:R-:W-:Y:S01]  /*63b0*/  LOP3.LUT P6, RZ, R152, 0x4, RZ, 0xc0, !PT ;  /* 0x0000000498ff7812 */ /* 0x000fe200078cc0ff */
[----:B------:R-:W-:Y:S03]  /*63c0*/  BSSY B1, `(.L_x_136) ;  /* 0x000000d000017945 */ /* 0x000fe60003800000 */
[----:B------:R-:W-:-:S04]  /*63d0*/  FMUL R56, R56, R155 ;  /* 0x0000009b38387220 */ /* 0x000fc80000400000 */
[----:B------:R-:W-:-:S05]  /*63e0*/  FFMA R56, R59, R154, R56 ;  /* 0x0000009a3b387223 */ /* 0x000fca0000000038 */
[----:B------:R-:W-:-:S04]  /*63f0*/  F2FP.F16.F32.PACK_AB R56, RZ, R56 ;  /* 0x00000038ff38723e */ /* 0x000fc800000000ff */
[----:B------:R-:W-:-:S05]  /*6400*/  PRMT R57, R56, 0x7610, R57 ;  /* 0x0000761038397816 */ /* 0x000fca0000000039 */
[----:B------:R3:W-:Y:S01]  /*6410*/  @P5 STG.E.U16 desc[UR36][R164.64], R57 ;  /* 0x00000039a4005986 */ /* 0x0007e2000c101524 */
[----:B------:R-:W-:-:S05]  /*6420*/  IADD3 R56, P5, R137, R12, RZ ;  /* 0x0000000c89387210 */ /* 0x000fca0007fbe0ff */
[----:B---3--:R-:W-:Y:S01]  /*6430*/  IMAD.X R57, R13, 0x1, R125, P5 ;  /* 0x000000010d397824 */ /* 0x008fe200028e067d */
[----:B------:R-:W-:-:S13]  /*6440*/  ISETP.GT.AND P5, PT, R3, 0x100, P6 ;  /* 0x000001000300780c */ /* 0x000fda00037a4270 */
[----:B------:R-:W-:Y:S05]  /*6450*/  @!P5 BRA `(.L_x_137) ;  /* 0x00000000000cd947 */ /* 0x000fea0003800000 */
[----:B------:R-:W-:-:S05]  /*6460*/  IADD3 R58, P6, R91, R14, RZ ;  /* 0x0000000e5b3a7210 */ /* 0x000fca0007fde0ff */
[----:B------:R-:W-:-:S05]  /*6470*/  IMAD.X R59, R15, 0x1, R135, P6 ;  /* 0x000000010f3b7824 */ /* 0x000fca00030e0687 */
[----:B------:R3:W5:Y:S03]  /*6480*/  LDG.E.LTC128B.U16 R92, desc[UR36][R58.64] ;  /* 0x000000243a5c7981 */ /* 0x000766000c1e1520 */
.L_x_137:
[----:B------:R-:W-:Y:S05]  /*6490*/  BSYNC B1 ;  /* 0x0000000000017941 */ /* 0x000fea0003800000 */
.L_x_136:
[----:B---3-5:R-:W-:Y:S01]  /*64a0*/  HADD2.F32 R58, -RZ, R92.H0_H0 ;  /* 0x2000005cff3a7230 */ /* 0x028fe20000004100 */
[----:B------:R-:W-:Y:S01]  /*64b0*/  LOP3.LUT P6, RZ, R152, 0x8, RZ, 0xc0, !PT ;  /* 0x0000000898ff7812 */ /* 0x000fe200078cc0ff */
[----:B------:R-:W-:Y:S03]  /*64c0*/  BSSY B1, `(.L_x_138) ;  /* 0x000000c000017945 */ /* 0x000fe60003800000 */
[----:B------:R-:W-:-:S04]  /*64d0*/  FMUL R59, R58, R155 ;  /* 0x0000009b3a3b7220 */ /* 0x000fc80000400000 */
[----:B------:R-:W-:-:S05]  /*64e0*/  FFMA R59, R60, R154, R59 ;  /* 0x0000009a3c3b7223 */ /* 0x000fca000000003b */
[----:B------:R-:W-:-:S05]  /*64f0*/  F2FP.F16.F32.PACK_AB R59, RZ, R59 ;  /* 0x0000003bff3b723e */ /* 0x000fca00000000ff */
        /* <DEDUP_REMOVED lines=8> */
.L_x_139:
[----:B------:R-:W-:Y:S05]  /*6580*/  BSYNC B1 ;  /* 0x0000000000017941 */ /* 0x000fea0003800000 */
.L_x_138:
[----:B-----5:R-:W-:Y:S01]  /*6590*/  HADD2.F32 R60, -RZ, R92.H0_H0 ;  /* 0x2000005cff3c7230 */ /* 0x020fe20000004100 */
[----:B------:R-:W-:Y:S01]  /*65a0*/  LOP3.LUT P6, RZ, R152, 0x4, RZ, 0xc0, !PT ;  /* 0x0000000498ff7812 */ /* 0x000fe200078cc0ff */
[----:B------:R-:W-:Y:S03]  /*65b0*/  BSSY B1, `(.L_x_140) ;  /* 0x000000e000017945 */ /* 0x000fe60003800000 */
[----:B------:R-:W-:-:S04]  /*65c0*/  FMUL R60, R60, R155 ;  /* 0x0000009b3c3c7220 */ /* 0x000fc80000400000 */
[----:B------:R-:W-:-:S05]  /*65d0*/  FFMA R60, R61, R154, R60 ;  /* 0x0000009a3d3c7223 */ /* 0x000fca000000003c */
[----:B------:R-:W-:-:S04]  /*65e0*/  F2FP.F16.F32.PACK_AB R60, RZ, R60 ;  /* 0x0000003cff3c723e */ /* 0x000fc800000000ff */
[----:B------:R-:W-:Y:S02]  /*65f0*/  PRMT R61, R60, 0x7610, R61 ;  /* 0x000076103c3d7816 */ /* 0x000fe4000000003d */
[----:B------:R-:W-:-:S03]  /*6600*/  PRMT R60, R92, 0x7610, R60 ;  /* 0x000076105c3c7816 */ /* 0x000fc6000000003c */
[----:B------:R4:W-:Y:S01]  /*6610*/  @P5 STG.E.U16 desc[UR36][R118.64], R61 ;  /* 0x0000003d76005986 */ /* 0x0009e2000c101524 */
[----:B---3--:R-:W-:-:S05]  /*6620*/  IADD3 R116, P5, R127, R88, RZ ;  /* 0x000000587f747210 */ /* 0x008fca0007fbe0ff */
[----:B------:R-:W-:Y:S01]  /*6630*/  IMAD.X R117, R89, 0x1, R125, P5 ;  /* 0x0000000159757824 */ /* 0x000fe200028e067d */
[----:B------:R-:W-:-:S13]  /*6640*/  ISETP.GT.AND P5, PT, R3, 0x108, P6 ;  /* 0x000001080300780c */ /* 0x000fda00037a4270 */
[----:B----4-:R-:W-:Y:S05]  /*6650*/  @!P5 BRA `(.L_x_141) ;  /* 0x00000000000cd947 */ /* 0x010fea0003800000 */
[----:B------:R-:W-:-:S05]  /*6660*/  IADD3 R60, P6, R91, R20, RZ ;  /* 0x000000145b3c7210 */ /* 0x000fca0007fde0ff */
[----:B------:R-:W-:-:S05]  /*6670*/  IMAD.X R61, R21, 0x1, R135, P6 ;  /* 0x00000001153d7824 */ /* 0x000fca00030e0687 */
[----:B------:R3:W5:Y:S03]  /*6680*/  LDG.E.LTC128B.U16 R60, desc[UR36][R60.64] ;  /* 0x000000243c3c7981 */ /* 0x000766000c1e1520 */
.L_x_141:
[----:B------:R-:W-:Y:S05]  /*6690*/  BSYNC B1 ;  /* 0x0000000000017941 */ /* 0x000fea0003800000 */
.L_x_140:
[----:B-----5:R-:W-:Y:S01]  /*66a0*/  HADD2.F32 R90, -RZ, R60.H0_H0 ;  /* 0x2000003cff5a7230 */ /* 0x020fe20000004100 */
[----:B------:R-:W-:Y:S01]  /*66b0*/  LOP3.LUT P6, RZ, R152, 0x8, RZ, 0xc0, !PT ;  /* 0x0000000898ff7812 */ /* 0x000fe200078cc0ff */
[----:B------:R-:W-:Y:S03]  /*66c0*/  BSSY B1, `(.L_x_142) ;  /* 0x000000d000017945 */ /* 0x000fe60003800000 */
[----:B---3--:R-:W-:-:S04]  /*66d0*/  FMUL R61, R90, R155 ;  /* 0x0000009b5a3d7220 */ /* 0x008fc80000400000 */
[----:B------:R-:W-:Y:S01]  /*66e0*/  FFMA R61, R62, R154, R61 ;  /* 0x0000009a3e3d7223 */ /* 0x000fe2000000003d */
[----:B------:R-:W-:-:S04]  /*66f0*/  PRMT R62, R60, 0x7610, R62 ;  /* 0x000076103c3e7816 */ /* 0x000fc8000000003e */
        /* <DEDUP_REMOVED lines=9> */
.L_x_143:
[----:B------:R-:W-:Y:S05]  /*6790*/  BSYNC B1 ;  /* 0x0000000000017941 */ /* 0x000fea0003800000 */
.L_x_142:
[----:B---3-5:R-:W-:Y:S01]  /*67a0*/  HADD2.F32 R60, -RZ, R62.H0_H0 ;  /* 0x2000003eff3c7230 */ /* 0x028fe20000004100 */
[----:B------:R-:W-:Y:S01]  /*67b0*/  LOP3.LUT P6, RZ, R152, 0x10, RZ, 0xc0, !PT ;  /* 0x0000001098ff7812 */ /* 0x000fe200078cc0ff */
[----:B------:R-:W-:Y:S01]  /*67c0*/  BSSY B1, `(.L_x_144) ;  /* 0x000000e000017945 */ /* 0x000fe20003800000 */
[----:B------:R-:W-:Y:S02]  /*67d0*/  PRMT R90, R62, 0x7610, R90 ;  /* 0x000076103e5a7816 */ /* 0x000fe4000000005a */
        /* <DEDUP_REMOVED lines=12> */
.L_x_145:
[----:B------:R-:W-:Y:S05]  /*68a0*/  BSYNC B1 ;  /* 0x0000000000017941 */ /* 0x000fea0003800000 */
.L_x_144:
        /* <DEDUP_REMOVED lines=14> */
.L_x_147:
[----:B------:R-:W-:Y:S05]  /*6990*/  BSYNC B1 ;  /* 0x0000000000017941 */ /* 0x000fea0003800000 */
.L_x_146:
[----:B---3-5:R-:W-:Y:S01]  /*69a0*/  HADD2.F32 R56, -RZ, R90.H0_H0 ;  /* 0x2000005aff387230 */ /* 0x028fe20000004100 */
        /* <DEDUP_REMOVED lines=15> */
.L_x_149:
[----:B------:R-:W-:Y:S05]  /*6aa0*/  BSYNC B1 ;  /* 0x0000000000017941 */ /* 0x000fea0003800000 */
.L_x_148:
        /* <DEDUP_REMOVED lines=15> */
.L_x_151:
[----:B------:R-:W-:Y:S05]  /*6ba0*/  BSYNC B1 ;  /* 0x0000000000017941 */ /* 0x000fea0003800000 */
.L_x_150:
        /* <DEDUP_REMOVED lines=15> */
.L_x_153:
[----:B------:R-:W-:Y:S05]  /*6ca0*/  BSYNC B1 ;  /* 0x0000000000017941 */ /* 0x000fea0003800000 */
.L_x_152:
        /* <DEDUP_REMOVED lines=14> */
.L_x_155:
[----:B------:R-:W-:Y:S05]  /*6d90*/  BSYNC B1 ;  /* 0x0000000000017941 */ /* 0x000fea0003800000 */
.L_x_154:
        /* <DEDUP_REMOVED lines=16> */
.L_x_157:
[----:B------:R-:W-:Y:S05]  /*6ea0*/  BSYNC B1 ;  /* 0x0000000000017941 */ /* 0x000fea0003800000 */
.L_x_156:
[----:B-----5:R-:W-:Y:S01]  /*6eb0*/  HADD2.F32 R62, -RZ, R60.H0_H0 ;  /* 0x2000003cff3e7230 */ /* 0x020fe20000004100 */
[----:B------:R-:W-:Y:S01]  /*6ec0*/  LOP3.LUT P6, RZ, R152, 0x80, RZ, 0xc0, !PT ;  /* 0x0000008098ff7812 */ /* 0x000fe200078cc0ff */
[----:B------:R-:W-:Y:S01]  /*6ed0*/  BSSY B1, `(.L_x_158) ;  /* 0x000000d000017945 */ /* 0x000fe20003800000 */
[----:B------:R-:W-:Y:S02]  /*6ee0*/  PRMT R66, R60, 0x7610, R66 ;  /* 0x000076103c427816 */ /* 0x000fe40000000042 */
[----:B---3--:R-:W-:-:S04]  /*6ef0*/  FMUL R61, R62, R155 ;  /* 0x0000009b3e3d7220 */ /* 0x008fc80000400000 */
        /* <DEDUP_REMOVED lines=10> */
.L_x_159:
[----:B------:R-:W-:Y:S05]  /*6fa0*/  BSYNC B1 ;  /* 0x0000000000017941 */ /* 0x000fea0003800000 */
.L_x_158:
        /* <DEDUP_REMOVED lines=15> */
.L_x_161:
[----:B------:R-:W-:Y:S05]  /*70a0*/  BSYNC B1 ;  /* 0x0000000000017941 */ /* 0x000fea0003800000 */
.L_x_160:
        /* <DEDUP_REMOVED lines=14> */
.L_x_163:
[----:B------:R-:W-:Y:S05]  /*7190*/  BSYNC B1 ;  /* 0x0000000000017941 */ /* 0x000fea0003800000 */
.L_x_162:
        /* <DEDUP_REMOVED lines=16> */
.L_x_165:
[----:B------:R-:W-:Y:S05]  /*72a0*/  BSYNC B1 ;  /* 0x0000000000017941 */ /* 0x000fea0003800000 */
.L_x_164:
        /* <DEDUP_REMOVED lines=15> */
.L_x_167:
[----:B------:R-:W-:Y:S05]  /*73a0*/  BSYNC B1 ;  /* 0x0000000000017941 */ /* 0x000fea0003800000 */
.L_x_166:
        /* <DEDUP_REMOVED lines=15> */
.L_x_169:
[----:B------:R-:W-:Y:S05]  /*74a0*/  BSYNC B1 ;  /* 0x0000000000017941 */ /* 0x000fea0003800000 */
.L_x_168:
        /* <DEDUP_REMOVED lines=14> */
.L_x_171:
[----:B------:R-:W-:Y:S05]  /*7590*/  BSYNC B1 ;  /* 0x0000000000017941 */ /* 0x000fea0003800000 */
.L_x_170:
        /* <DEDUP_REMOVED lines=16> */
.L_x_173:
[----:B------:R-:W-:Y:S05]  /*76a0*/  BSYNC B1 ;  /* 0x0000000000017941 */ /* 0x000fea0003800000 */
.L_x_172:
        /* <DEDUP_REMOVED lines=15> */
.L_x_175:
[----:B------:R-:W-:Y:S05]  /*77a0*/  BSYNC B1 ;  /* 0x0000000000017941 */ /* 0x000fea0003800000 */
.L_x_174:
[----:B---3-5:R-:W-:Y:S01]  /*77b0*/  HADD2.F32 R60, -RZ, R66.H0_H0 ;  /* 0x20000042ff3c7230 */ /* 0x028fe20000004100 */
[----:B------:R-:W-:Y:S04]  /*77c0*/  BSSY B1, `(.L_x_176) ;  /* 0x000000d000017945 */ /* 0x000fe80003800000 */
        /* <DEDUP_REMOVED lines=12> */
.L_x_177:
[----:B------:R-:W-:Y:S05]  /*7890*/  BSYNC B1 ;  /* 0x0000000000017941 */ /* 0x000fea0003800000 */
.L_x_176:
[----:B---3-5:R-:W-:Y:S01]  /*78a0*/  HADD2.F32 R62, -RZ, R66.H0_H0 ;  /* 0x20000042ff3e7230 */ /* 0x028fe20000004100 */
        /* <DEDUP_REMOVED lines=12> */
.L_x_179:
[----:B------:R-:W-:Y:S05]  /*7970*/  BSYNC B1 ;  /* 0x0000000000017941 */ /* 0x000fea0003800000 */
.L_x_178:
[----:B---3-5:R-:W-:Y:S01]  /*7980*/  HADD2.F32 R56, -RZ, R66.H0_H0 ;  /* 0x20000042ff387230 */ /* 0x028fe20000004100 */
[----:B------:R-:W-:Y:S04]  /*7990*/  BSSY B1, `(.L_x_180) ;  /* 0x000000e000017945 */ /* 0x000fe80003800000 */
        /* <DEDUP_REMOVED lines=13> */
.L_x_181:
[----:B------:R-:W-:Y:S05]  /*7a70*/  BSYNC B1 ;  /* 0x0000000000017941 */ /* 0x000fea0003800000 */
.L_x_180:
[----:B-----5:R-:W-:Y:S01]  /*7a80*/  HADD2.F32 R58, -RZ, R56.H0_H0 ;  /* 0x20000038ff3a7230 */ /* 0x020fe20000004100 */
[----:B------:R-:W-:Y:S04]  /*7a90*/  BSSY B1, `(.L_x_182) ;  /* 0x000000c000017945 */ /* 0x000fe80003800000 */
        /* <DEDUP_REMOVED lines=11> */
.L_x_183:
[----:B------:R-:W-:Y:S05]  /*7b50*/  BSYNC B1 ;  /* 0x0000000000017941 */ /* 0x000fea0003800000 */
.L_x_182:
[----:B-----5:R-:W-:Y:S01]  /*7b60*/  HADD2.F32 R62, -RZ, R56.H0_H0 ;  /* 0x20000038ff3e7230 */ /* 0x020fe20000004100 */
[----:B------:R-:W-:Y:S01]  /*7b70*/  BSSY B1, `(.L_x_184) ;  /* 0x000000e000017945 */ /* 0x000fe20003800000 */
[----:B------:R-:W-:-:S03]  /*7b80*/  PRMT R64, R56, 0x7610, R64 ;  /* 0x0000761038407816 */ /* 0x000fc60000000040 */
[----:B------:R-:W-:-:S04]  /*7b90*/  FMUL R62, R62, R155 ;  /* 0x0000009b3e3e7220 */ /* 0x000fc80000400000 */
[----:B------:R-:W-:-:S05]  /*7ba0*/  FFMA R62, R83, R154, R62 ;  /* 0x0000009a533e7223 */ /* 0x000fca000000003e */
[----:B------:R-:W-:-:S04]  /*7bb0*/  F2FP.F16.F32.PACK_AB R62, RZ, R62 ;  /* 0x0000003eff3e723e */ /* 0x000fc800000000ff */
[----:B---3--:R-:W-:-:S05]  /*7bc0*/  PRMT R57, R62, 0x7610, R57 ;  /* 0x000076103e397816 */ /* 0x008fca0000000039 */
        /* <DEDUP_REMOVED lines=8> */
.L_x_185:
[----:B------:R-:W-:Y:S05]  /*7c50*/  BSYNC B1 ;  /* 0x0000000000017941 */ /* 0x000fea0003800000 */
.L_x_184:
[----:B---3-5:R-:W-:Y:S01]  /*7c60*/  HADD2.F32 R56, -RZ, R64.H0_H0 ;  /* 0x20000040ff387230 */ /* 0x028fe20000004100 */
[----:B------:R-:W-:Y:S04]  /*7c70*/  BSSY B1, `(.L_x_186) ;  /* 0x000000c000017945 */ /* 0x000fe80003800000 */
[----:B------:R-:W-:-:S04]  /*7c80*/  FMUL R57, R56, R155 ;  /* 0x0000009b38397220 */ /* 0x000fc80000400000 */
[----:B------:R-:W-:-:S05]  /*7c90*/  FFMA R57, R84, R154, R57 ;  /* 0x0000009a54397223 */ /* 0x000fca0000000039 */
[----:B------:R-:W-:-:S05]  /*7ca0*/  F2FP.F16.F32.PACK_AB R57, RZ, R57 ;  /* 0x00000039ff39723e */ /* 0x000fca00000000ff */
[----:B------:R3:W-:Y:S01]  /*7cb0*/  @P5 STG.E.U16 desc[UR36][R60.64], R57 ;  /* 0x000000393c005986 */ /* 0x0007e2000c101524 */
[----:B------:R-:W-:-:S05]  /*7cc0*/  IADD3 R56, P5, R161, R88, RZ ;  /* 0x00000058a1387210 */ /* 0x000fca0007fbe0ff */
[----:B---3--:R-:W-:Y:S01]  /*7cd0*/  IMAD.X R57, R89, 0x1, R125, P5 ;  /* 0x0000000159397824 */ /* 0x008fe200028e067d */
[----:B------:R-:W-:-:S05]  /*7ce0*/  IADD3 R14, P5, R115, R14, RZ ;  /* 0x0000000e730e7210 */ /* 0x000fca0007fbe0ff */
[----:B------:R-:W-:Y:S01]  /*7cf0*/  IMAD.X R15, R15, 0x1, R135, P5 ;  /* 0x000000010f0f7824 */ /* 0x000fe200028e0687 */
[----:B------:R-:W-:-:S13]  /*7d00*/  ISETP.GT.AND P5, PT, R3, 0x100, P0 ;  /* 0x000001000300780c */ /* 0x000fda00007a4270 */
[----:B------:R-:W-:Y:S05]  /*7d10*/  @!P5 BRA `(.L_x_187) ;  /* 0x000000000004d947 */ /* 0x000fea0003800000 */
[----:B------:R3:W5:Y:S02]  /*7d20*/  LDG.E.LTC128B.U16 R64, desc[UR36][R14.64] ;  /* 0x000000240e407981 */ /* 0x000764000c1e1520 */
.L_x_187:
[----:B------:R-:W-:Y:S05]  /*7d30*/  BSYNC B1 ;  /* 0x0000000000017941 */ /* 0x000fea0003800000 */
.L_x_186:
        /* <DEDUP_REMOVED lines=14> */
.L_x_189:
[----:B------:R-:W-:Y:S05]  /*7e20*/  BSYNC B1 ;  /* 0x0000000000017941 */ /* 0x000fea0003800000 */
.L_x_188:
        /* <DEDUP_REMOVED lines=9> */
[----:B---3--:R-:W-:Y:S01]  /*7ec0*/  IMAD.X R13, R21, 0x1, R135, P5 ;  /* 0x00000001150d7824 */ /* 0x008fe200028e0687 */
[----:B------:R-:W-:-:S13]  /*7ed0*/  ISETP.GT.AND P5, PT, R3, 0x108, P0 ;  /* 0x000001080300780c */ /* 0x000fda00007a4270 */
[----:B------:R-:W-:Y:S05]  /*7ee0*/  @!P5 BRA `(.L_x_191) ;  /* 0x000000000004d947 */ /* 0x000fea0003800000 */
[----:B------:R3:W5:Y:S02]  /*7ef0*/  LDG.E.LTC128B.U16 R64, desc[UR36][R12.64] ;  /* 0x000000240c407981 */ /* 0x000764000c1e1520 */
.L_x_191:
[----:B------:R-:W-:Y:S05]  /*7f00*/  BSYNC B1 ;  /* 0x0000000000017941 */ /* 0x000fea0003800000 */
.L_x_190:
        /* <DEDUP_REMOVED lines=15> */
.L_x_193:
[----:B------:R-:W-:Y:S05]  /*8000*/  BSYNC B1 ;  /* 0x0000000000017941 */ /* 0x000fea0003800000 */
.L_x_192:
[----:B-1---5:R-:W-:Y:S01]  /*8010*/  HADD2.F32 R20, -RZ, R12.H0_H0 ;  /* 0x2000000cff147230 */ /* 0x022fe20000004100 */
[----:B------:R-:W-:Y:S01]  /*8020*/  LOP3.LUT P6, RZ, R152, 0x2, RZ, 0xc0, !PT ;  /* 0x0000000298ff7812 */ /* 0x000fe200078cc0ff */
[----:B------:R-:W-:Y:S03]  /*8030*/  BSSY B1, `(.L_x_194) ;  /* 0x000000c000017945 */ /* 0x000fe60003800000 */
[----:B---3--:R-:W-:-:S04]  /*8040*/  FMUL R13, R20, R155 ;  /* 0x0000009b140d7220 */ /* 0x008fc80000400000 */
[----:B------:R-:W-:-:S05]  /*8050*/  FFMA R13, R24, R154, R13 ;  /* 0x0000009a180d7223 */ /* 0x000fca000000000d */
[----:B------:R-:W-:-:S05]  /*8060*/  F2FP.F16.F32.PACK_AB R13, RZ, R13 ;  /* 0x0000000dff0d723e */ /* 0x000fca00000000ff */
[----:B------:R1:W-:Y:S01]  /*8070*/  @P5 STG.E.U16 desc[UR36][R14.64], R13 ;  /* 0x0000000d0e005986 */ /* 0x0003e2000c101524 */
[----:B------:R-:W-:-:S05]  /*8080*/  IADD3 R56, P5, R4, R133, RZ ;  /* 0x0000008504387210 */ /* 0x000fca0007fbe0ff */
[----:B------:R-:W-:Y:S01]  /*8090*/  IMAD.X R57, R5, 0x1, R125, P5 ;  /* 0x0000000105397824 */ /* 0x000fe200028e067d */
[----:B------:R-:W-:-:S13]  /*80a0*/  ISETP.GT.AND P5, PT, R3, 0x180, P6 ;  /* 0x000001800300780c */ /* 0x000fda00037a4270 */
[----:B-1----:R-:W-:Y:S05]  /*80b0*/  @!P5 BRA `(.L_x_195) ;  /* 0x00000000000cd947 */ /* 0x002fea0003800000 */
[----:B------:R-:W-:-:S05]  /*80c0*/  IADD3 R12, P6, R6, R131, RZ ;  /* 0x00000083060c7210 */ /* 0x000fca0007fde0ff */
[----:B------:R-:W-:-:S05]  /*80d0*/  IMAD.X R13, R7, 0x1, R135, P6 ;  /* 0x00000001070d7824 */ /* 0x000fca00030e0687 */
[----:B------:R1:W5:Y:S03]  /*80e0*/  LDG.E.LTC128B.U16 R12, desc[UR36][R12.64] ;  /* 0x000000240c0c7981 */ /* 0x000366000c1e1520 */
.L_x_195:
[----:B------:R-:W-:Y:S05]  /*80f0*/  BSYNC B1 ;  /* 0x0000000000017941 */ /* 0x000fea0003800000 */
.L_x_194:
[----:B-----5:R-:W-:Y:S01]  /*8100*/  HADD2.F32 R14, -RZ, R12.H0_H0 ;  /* 0x2000000cff0e7230 */ /* 0x020fe20000004100 */
[----:B------:R-:W-:Y:S01]  /*8110*/  ISETP.GT.AND P4, PT, R3, 0x188, P4 ;  /* 0x000001880300780c */ /* 0x000fe20002784270 */
[----:B------:R-:W-:Y:S03]  /*8120*/  BSSY B1, `(.L_x_196) ;  /* 0x000000c000017945 */ /* 0x000fe60003800000 */
[----:B------:R-:W-:-:S04]  /*8130*/  FMUL R14, R14, R155 ;  /* 0x0000009b0e0e7220 */ /* 0x000fc80000400000 */
[----:B------:R-:W-:-:S05]  /*8140*/  FFMA R14, R25, R154, R14 ;  /* 0x0000009a190e7223 */ /* 0x000fca000000000e */
[----:B------:R-:W-:-:S04]  /*8150*/  F2FP.F16.F32.PACK_AB R14, RZ, R14 ;  /* 0x0000000eff0e723e */ /* 0x000fc800000000ff */
[----:B-1----:R-:W-:-:S05]  /*8160*/  PRMT R13, R14, 0x7610, R13 ;  /* 0x000076100e0d7816 */ /* 0x002fca000000000d */
[----:B------:R1:W-:Y:S01]  /*8170*/  @P5 STG.E.U16 desc[UR36][R58.64], R13 ;  /* 0x0000000d3a005986 */ /* 0x0003e2000c101524 */
[----:B------:R-:W-:-:S05]  /*8180*/  IADD3 R14, P5, R8, R123, RZ ;  /* 0x0000007b080e7210 */ /* 0x000fca0007fbe0ff */
[----:B------:R-:W-:Y:S01]  /*8190*/  IMAD.X R15, R9, 0x1, R125, P5 ;  /* 0x00000001090f7824 */ /* 0x000fe200028e067d */
[----:B------:R-:W-:Y:S07]  /*81a0*/  @!P4 BRA `(.L_x_197) ;  /* 0x00000000000cc947 */ /* 0x000fee0003800000 */
[----:B------:R-:W-:-:S05]  /*81b0*/  IADD3 R12, P5, R10, R129, RZ ;  /* 0x000000810a0c7210 */ /* 0x000fca0007fbe0ff */
[----:B-1----:R-:W-:-:S05]  /*81c0*/  IMAD.X R13, R11, 0x1, R135, P5 ;  /* 0x000000010b0d7824 */ /* 0x002fca00028e0687 */
[----:B------:R3:W5:Y:S03]  /*81d0*/  LDG.E.LTC128B.U16 R12, desc[UR36][R12.64] ;  /* 0x000000240c0c7981 */ /* 0x000766000c1e1520 */
.L_x_197:
[----:B------:R-:W-:Y:S05]  /*81e0*/  BSYNC B1 ;  /* 0x0000000000017941 */ /* 0x000fea0003800000 */
.L_x_196:
[----:B-----5:R-:W-:Y:S01]  /*81f0*/  HADD2.F32 R20, -RZ, R12.H0_H0 ;  /* 0x2000000cff147230 */ /* 0x020fe20000004100 */
[----:B------:R-:W-:Y:S01]  /*8200*/  LOP3.LUT P5, RZ, R152, 0x2, RZ, 0xc0, !PT ;  /* 0x0000000298ff7812 */ /* 0x000fe200078ac0ff */
[----:B------:R-:W-:Y:S03]  /*8210*/  BSSY B1, `(.L_x_198) ;  /* 0x000000c000017945 */ /* 0x000fe60003800000 */
[----:B-1-3--:R-:W-:-:S04]  /*8220*/  FMUL R13, R20, R155 ;  /* 0x0000009b140d7220 */ /* 0x00afc80000400000 */
        /* <DEDUP_REMOVED lines=10> */
.L_x_199:
[----:B------:R-:W-:Y:S05]  /*82d0*/  BSYNC B1 ;  /* 0x0000000000017941 */ /* 0x000fea0003800000 */
.L_x_198:
        /* <DEDUP_REMOVED lines=12> */
[----:B-1----:R-:W-:-:S05]  /*83a0*/  IMAD.X R13, R7, 0x1, R135, P5 ;  /* 0x00000001070d7824 */ /* 0x002fca00028e0687 */
[----:B------:R3:W5:Y:S03]  /*83b0*/  LDG.E.LTC128B.U16 R12, desc[UR36][R12.64] ;  /* 0x000000240c0c7981 */ /* 0x000766000c1e1520 */
.L_x_201:
[----:B------:R-:W-:Y:S05]  /*83c0*/  BSYNC B1 ;  /* 0x0000000000017941 */ /* 0x000fea0003800000 */
.L_x_200:
        /* <DEDUP_REMOVED lines=14> */
.L_x_203:
[----:B------:R-:W-:Y:S05]  /*84b0*/  BSYNC B1 ;  /* 0x0000000000017941 */ /* 0x000fea0003800000 */
.L_x_202:
[----:B-----5:R-:W-:Y:S01]  /*84c0*/  HADD2.F32 R14, -RZ, R12.H0_H0 ;  /* 0x2000000cff0e7230 */ /* 0x020fe20000004100 */
        /* <DEDUP_REMOVED lines=14> */
.L_x_205:
[----:B------:R-:W-:Y:S05]  /*85b0*/  BSYNC B1 ;  /* 0x0000000000017941 */ /* 0x000fea0003800000 */
.L_x_204:
[----:B-----5:R-:W-:Y:S01]  /*85c0*/  HADD2.F32 R20, -RZ, R12.H0_H0 ;  /* 0x2000000cff147230 */ /* 0x020fe20000004100 */
[----:B------:R-:W-:Y:S04]  /*85d0*/  BSSY B1, `(.L_x_206) ;  /* 0x000000c000017945 */ /* 0x000fe80003800000 */
        /* <DEDUP_REMOVED lines=11> */
.L_x_207:
[----:B------:R-:W-:Y:S05]  /*8690*/  BSYNC B1 ;  /* 0x0000000000017941 */ /* 0x000fea0003800000 */
.L_x_206:
        /* <DEDUP_REMOVED lines=14> */
.L_x_209:
[----:B------:R-:W-:Y:S05]  /*8780*/  BSYNC B1 ;  /* 0x0000000000017941 */ /* 0x000fea0003800000 */
.L_x_208:
        /* <DEDUP_REMOVED lines=14> */
.L_x_211:
[----:B------:R-:W-:Y:S05]  /*8870*/  BSYNC B1 ;  /* 0x0000000000017941 */ /* 0x000fea0003800000 */
.L_x_210:
[----:B-----5:R-:W-:Y:S01]  /*8880*/  HADD2.F32 R14, -RZ, R12.H0_H0 ;  /* 0x2000000cff0e7230 */ /* 0x020fe20000004100 */
[----:B------:R-:W-:Y:S01]  /*8890*/  LOP3.LUT P5, RZ, R152, 0x10, RZ, 0xc0, !PT ;  /* 0x0000001098ff7812 */ /* 0x000fe200078ac0ff */
        /* <DEDUP_REMOVED lines=13> */
.L_x_213:
[----:B------:R-:W-:Y:S05]  /*8970*/  BSYNC B1 ;  /* 0x0000000000017941 */ /* 0x000fea0003800000 */
.L_x_212:
[----:B-----5:R-:W-:Y:S01]  /*8980*/  HADD2.F32 R20, -RZ, R12.H0_H0 ;  /* 0x2000000cff147230 */ /* 0x020fe20000004100 */
[----:B------:R-:W-:Y:S04]  /*8990*/  BSSY B1, `(.L_x_214) ;  /* 0x000000c000017945 */ /* 0x000fe80003800000 */
[----:B-1----:R-:W-:-:S04]  /*89a0*/  FMUL R13, R20, R155 ;  /* 0x0000009b140d7220 */ /* 0x002fc80000400000 */
        /* <DEDUP_REMOVED lines=10> */
.L_x_215:
[----:B------:R-:W-:Y:S05]  /*8a50*/  BSYNC B1 ;  /* 0x0000000000017941 */ /* 0x000fea0003800000 */
.L_x_214:
        /* <DEDUP_REMOVED lines=14> */
.L_x_217:
[----:B------:R-:W-:Y:S05]  /*8b40*/  BSYNC B1 ;  /* 0x0000000000017941 */ /* 0x000fea0003800000 */
.L_x_216:
        /* <DEDUP_REMOVED lines=14> */
.L_x_219:
[----:B------:R-:W-:Y:S05]  /*8c30*/  BSYNC B1 ;  /* 0x0000000000017941 */ /* 0x000fea0003800000 */
.L_x_218:
        /* <DEDUP_REMOVED lines=13> */
[----:B-1----:R-:W-:-:S05]  /*8d10*/  IMAD.X R13, R11, 0x1, R135, P5 ;  /* 0x000000010b0d7824 */ /* 0x002fca00028e0687 */
[----:B------:R3:W5:Y:S03]  /*8d20*/  LDG.E.LTC128B.U16 R12, desc[UR36][R12.64] ;  /* 0x000000240c0c7981 */ /* 0x000766000c1e1520 */
.L_x_221:
[----:B------:R-:W-:Y:S05]  /*8d30*/  BSYNC B1 ;  /* 0x0000000000017941 */ /* 0x000fea0003800000 */
.L_x_220:
        /* <DEDUP_REMOVED lines=13> */
.L_x_223:
[----:B------:R-:W-:Y:S05]  /*8e10*/  BSYNC B1 ;  /* 0x0000000000017941 */ /* 0x000fea0003800000 */
.L_x_222:
        /* <DEDUP_REMOVED lines=14> */
.L_x_225:
[----:B------:R-:W-:Y:S05]  /*8f00*/  BSYNC B1 ;  /* 0x0000000000017941 */ /* 0x000fea0003800000 */
.L_x_224:
        /* <DEDUP_REMOVED lines=14> */
.L_x_227:
[----:B------:R-:W-:Y:S05]  /*8ff0*/  BSYNC B1 ;  /* 0x0000000000017941 */ /* 0x000fea0003800000 */
.L_x_226:
        /* <DEDUP_REMOVED lines=15> */
.L_x_229:
[----:B------:R-:W-:Y:S05]  /*90f0*/  BSYNC B1 ;  /* 0x0000000000017941 */ /* 0x000fea0003800000 */
.L_x_228:
        /* <DEDUP_REMOVED lines=13> */
.L_x_231:
[----:B------:R-:W-:Y:S05]  /*91d0*/  BSYNC B1 ;  /* 0x0000000000017941 */ /* 0x000fea0003800000 */
.L_x_230:
        /* <DEDUP_REMOVED lines=15> */
.L_x_233:
[----:B------:R-:W-:Y:S05]  /*92d0*/  BSYNC B1 ;  /* 0x0000000000017941 */ /* 0x000fea0003800000 */
.L_x_232:
[----:B-----5:R-:W-:Y:S01]  /*92e0*/  HADD2.F32 R20, -RZ, R12.H0_H0 ;  /* 0x2000000cff147230 */ /* 0x020fe20000004100 */
[----:B------:R-:W-:Y:S01]  /*92f0*/  LOP3.LUT P6, RZ, R152, 0x1, RZ, 0xc0, !PT ;  /* 0x0000000198ff7812 */ /* 0x000fe200078cc0ff */
[----:B------:R-:W-:Y:S03]  /*9300*/  BSSY B1, `(.L_x_234) ;  /* 0x000000a000017945 */ /* 0x000fe60003800000 */
[----:B-1----:R-:W-:-:S04]  /*9310*/  FMUL R13, R20, R155 ;  /* 0x0000009b140d7220 */ /* 0x002fc80000400000 */
[----:B------:R-:W-:-:S05]  /*9320*/  FFMA R13, R44, R154, R13 ;  /* 0x0000009a2c0d7223 */ /* 0x000fca000000000d */
[----:B------:R-:W-:-:S05]  /*9330*/  F2FP.F16.F32.PACK_AB R13, RZ, R13 ;  /* 0x0000000dff0d723e */ /* 0x000fca00000000ff */
[----:B------:R1:W-:Y:S01]  /*9340*/  @P4 STG.E.U16 desc[UR36][R28.64], R13 ;  /* 0x0000000d1c004986 */ /* 0x0003e2000c101524 */
[----:B------:R-:W-:-:S13]  /*9350*/  ISETP.GT.AND P4, PT, R3, 0x180, P6 ;  /* 0x000001800300780c */ /* 0x000fda0003784270 */
[----:B-1----:R-:W-:Y:S05]  /*9360*/  @!P4 BRA `(.L_x_235) ;  /* 0x00000000000cc947 */ /* 0x002fea0003800000 */
[----:B------:R-:W-:-:S05]  /*9370*/  IADD3 R12, P5, R6, R159, RZ ;  /* 0x0000009f060c7210 */ /* 0x000fca0007fbe0ff */
[----:B------:R-:W-:-:S05]  /*9380*/  IMAD.X R13, R7, 0x1, R135, P5 ;  /* 0x00000001070d7824 */ /* 0x000fca00028e0687 */
[----:B------:R1:W5:Y:S03]  /*9390*/  LDG.E.LTC128B.U16 R12, desc[UR36][R12.64] ;  /* 0x000000240c0c7981 */ /* 0x000366000c1e1520 */
.L_x_235:
[----:B------:R-:W-:Y:S05]  /*93a0*/  BSYNC B1 ;  /* 0x0000000000017941 */ /* 0x000fea0003800000 */
.L_x_234:
[----:B-----5:R-:W-:Y:S01]  /*93b0*/  HADD2.F32 R20, -RZ, R12.H0_H0 ;  /* 0x2000000cff147230 */ /* 0x020fe20000004100 */
[----:B------:R-:W-:Y:S01]  /*93c0*/  LOP3.LUT P5, RZ, R152, 0x400, RZ, 0xc0, !PT ;  /* 0x0000040098ff7812 */ /* 0x000fe200078ac0ff */
[----:B------:R-:W-:Y:S03]  /*93d0*/  BSSY B1, `(.L_x_236) ;  /* 0x000000a000017945 */ /* 0x000fe60003800000 */
[----:B------:R-:W-:-:S04]  /*93e0*/  FMUL R20, R20, R155 ;  /* 0x0000009b14147220 */ /* 0x000fc80000400000 */
[----:B------:R-:W-:-:S05]  /*93f0*/  FFMA R20, R45, R154, R20 ;  /* 0x0000009a2d147223 */ /* 0x000fca0000000014 */
[----:B------:R-:W-:-:S05]  /*9400*/  F2FP.F16.F32.PACK_AB R20, RZ, R20 ;  /* 0x00000014ff14723e */ /* 0x000fca00000000ff */
[----:B------:R3:W-:Y:S01]  /*9410*/  @P4 STG.E.U16 desc[UR36][R30.64], R20 ;  /* 0x000000141e004986 */ /* 0x0007e2000c101524 */
[----:B------:R-:W-:-:S13]  /*9420*/  ISETP.GT.AND P4, PT, R3, 0x188, P5 ;  /* 0x000001880300780c */ /* 0x000fda0002f84270 */
[----:B---3--:R-:W-:Y:S05]  /*9430*/  @!P4 BRA `(.L_x_237) ;  /* 0x00000000000cc947 */ /* 0x008fea0003800000 */
[----:B------:R-:W-:-:S05]  /*9440*/  IADD3 R12, P5, R10, R105, RZ ;  /* 0x000000690a0c7210 */ /* 0x000fca0007fbe0ff */
[----:B-1----:R-:W-:-:S05]  /*9450*/  IMAD.X R13, R11, 0x1, R135, P5 ;  /* 0x000000010b0d7824 */ /* 0x002fca00028e0687 */
[----:B------:R3:W5:Y:S03]  /*9460*/  LDG.E.LTC128B.U16 R12, desc[UR36][R12.64] ;  /* 0x000000240c0c7981 */ /* 0x000766000c1e1520 */
.L_x_237:
[----:B------:R-:W-:Y:S05]  /*9470*/  BSYNC B1 ;  /* 0x0000000000017941 */ /* 0x000fea0003800000 */
.L_x_236:
[----:B-----5:R-:W-:Y:S01]  /*9480*/  HADD2.F32 R20, -RZ, R12.H0_H0 ;  /* 0x2000000cff147230 */ /* 0x020fe20000004100 */
[----:B------:R-:W-:Y:S01]  /*9490*/  ISETP.GT.AND P5, PT, R3, 0x188, P6 ;  /* 0x000001880300780c */ /* 0x000fe200037a4270 */
[----:B------:R-:W-:Y:S03]  /*94a0*/  BSSY B1, `(.L_x_238) ;  /* 0x000000a000017945 */ /* 0x000fe60003800000 */
[----:B-1-3--:R-:W-:Y:S01]  /*94b0*/  FMUL R13, R20, R155 ;  /* 0x0000009b140d7220 */ /* 0x00afe20000400000 */
[----:B------:R-:W-:-:S03]  /*94c0*/  PRMT R20, R12, 0x7610, R20 ;  /* 0x000076100c147816 */ /* 0x000fc60000000014 */
[----:B------:R-:W-:-:S05]  /*94d0*/  FFMA R13, R46, R154, R13 ;  /* 0x0000009a2e0d7223 */ /* 0x000fca000000000d */
[----:B------:R-:W-:-:S05]  /*94e0*/  F2FP.F16.F32.PACK_AB R13, RZ, R13 ;  /* 0x0000000dff0d723e */ /* 0x000fca00000000ff */
[----:B------:R1:W-:Y:S01]  /*94f0*/  @P4 STG.E.U16 desc[UR36][R14.64], R13 ;  /* 0x0000000d0e004986 */ /* 0x0003e2000c101524 */
[----:B------:R-:W-:Y:S05]  /*9500*/  @!P5 BRA `(.L_x_239) ;  /* 0x00000000000cd947 */ /* 0x000fea0003800000 */
[----:B------:R-:W-:-:S05]  /*9510*/  IADD3 R12, P4, R10, R159, RZ ;  /* 0x0000009f0a0c7210 */ /* 0x000fca0007f9e0ff */
[----:B-1----:R-:W-:-:S05]  /*9520*/  IMAD.X R13, R11, 0x1, R135, P4 ;  /* 0x000000010b0d7824 */ /* 0x002fca00020e0687 */
[----:B------:R3:W5:Y:S03]  /*9530*/  LDG.E.LTC128B.U16 R20, desc[UR36][R12.64] ;  /* 0x000000240c147981 */ /* 0x000766000c1e1520 */
.L_x_239:
[----:B------:R-:W-:Y:S05]  /*9540*/  BSYNC B1 ;  /* 0x0000000000017941 */ /* 0x000fea0003800000 */
.L_x_238:
[----:B---3-5:R-:W-:Y:S01]  /*9550*/  HADD2.F32 R12, -RZ, R20.H0_H0 ;  /* 0x20000014ff0c7230 */ /* 0x028fe20000004100 */
[----:B------:R-:W-:Y:S04]  /*9560*/  BSSY B1, `(.L_x_240) ;  /* 0x000000c000017945 */ /* 0x000fe80003800000 */
[----:B-1----:R-:W-:Y:S01]  /*9570*/  FMUL R14, R12, R155 ;  /* 0x0000009b0c0e7220 */ /* 0x002fe20000400000 */
[----:B------:R-:W-:-:S03]  /*9580*/  IADD3 R12, P4, R8, R151, RZ ;  /* 0x00000097080c7210 */ /* 0x000fc60007f9e0ff */
[----:B------:R-:W-:Y:S02]  /*9590*/  FFMA R14, R47, R154, R14 ;  /* 0x0000009a2f0e7223 */ /* 0x000fe4000000000e */
[----:B------:R-:W-:Y:S01]  /*95a0*/  IMAD.X R13, R9, 0x1, R125, P4 ;  /* 0x00000001090d7824 */ /* 0x000fe200020e067d */
[----:B------:R-:W-:Y:S02]  /*95b0*/  ISETP.GT.AND P4, PT, R3, 0x180, P3 ;  /* 0x000001800300780c */ /* 0x000fe40001f84270 */
[----:B------:R-:W-:-:S05]  /*95c0*/  F2FP.F16.F32.PACK_AB R14, RZ, R14 ;  /* 0x0000000eff0e723e */ /* 0x000fca00000000ff */
[----:B------:R1:W-:Y:S06]  /*95d0*/  @P5 STG.E.U16 desc[UR36][R12.64], R14 ;  /* 0x0000000e0c005986 */ /* 0x0003ec000c101524 */
[----:B------:R-:W-:Y:S05]  /*95e0*/  @!P4 BRA `(.L_x_241) ;  /* 0x00000000000cc947 */ /* 0x000fea0003800000 */
[----:B-1----:R-:W-:-:S05]  /*95f0*/  IADD3 R12, P5, R6, R109, RZ ;  /* 0x0000006d060c7210 */ /* 0x002fca0007fbe0ff */
[----:B------:R-:W-:-:S05]  /*9600*/  IMAD.X R13, R7, 0x1, R135, P5 ;  /* 0x00000001070d7824 */ /* 0x000fca00028e0687 */
[----:B------:R3:W5:Y:S03]  /*9610*/  LDG.E.LTC128B.U16 R20, desc[UR36][R12.64] ;  /* 0x000000240c147981 */ /* 0x000766000c1e1520 */
.L_x_241:
[----:B------:R-:W-:Y:S05]  /*9620*/  BSYNC B1 ;  /* 0x0000000000017941 */ /* 0x000fea0003800000 */
.L_x_240:
[----:B-1-3-5:R-:W-:Y:S01]  /*9630*/  HADD2.F32 R12, -RZ, R20.H0_H0 ;  /* 0x20000014ff0c7230 */ /* 0x02afe20000004100 */
[----:B------:R-:W-:Y:S04]  /*9640*/  BSSY B1, `(.L_x_242) ;  /* 0x000000c000017945 */ /* 0x000fe80003800000 */
[----:B------:R-:W-:Y:S01]  /*9650*/  FMUL R13, R12, R155 ;  /* 0x0000009b0c0d7220 */ /* 0x000fe20000400000 */
        /* <DEDUP_REMOVED lines=10> */
.L_x_243:
[----:B------:R-:W-:Y:S05]  /*9700*/  BSYNC B1 ;  /* 0x0000000000017941 */ /* 0x000fea0003800000 */
.L_x_242:
[----:B-1-3-5:R-:W-:Y:S01]  /*9710*/  HADD2.F32 R12, -RZ, R20.H0_H0 ;  /* 0x20000014ff0c7230 */ /* 0x02afe20000004100 */
[----:B------:R-:W-:Y:S01]  /*9720*/  ISETP.GT.AND P3, PT, R3, 0x188, P3 ;  /* 0x000001880300780c */ /* 0x000fe20001f64270 */
[----:B------:R-:W-:Y:S03]  /*9730*/  BSSY B1, `(.L_x_244) ;  /* 0x000000b000017945 */ /* 0x000fe60003800000 */
[----:B------:R-:W-:-:S04]  /*9740*/  FMUL R12, R12, R155 ;  /* 0x0000009b0c0c7220 */ /* 0x000fc80000400000 */
[----:B------:R-:W-:Y:S01]  /*9750*/  FFMA R49, R49, R154, R12 ;  /* 0x0000009a31317223 */ /* 0x000fe2000000000c */
[----:B------:R-:W-:-:S04]  /*9760*/  IADD3 R12, P4, R4, R157, RZ ;  /* 0x0000009d040c7210 */ /* 0x000fc80007f9e0ff */
[----:B------:R-:W-:Y:S01]  /*9770*/  F2FP.F16.F32.PACK_AB R49, RZ, R49 ;  /* 0x00000031ff31723e */ /* 0x000fe200000000ff */
[----:B------:R-:W-:-:S05]  /*9780*/  IMAD.X R13, R5, 0x1, R125, P4 ;  /* 0x00000001050d7824 */ /* 0x000fca00020e067d */
[----:B------:R1:W-:Y:S01]  /*9790*/  @P5 STG.E.U16 desc[UR36][R12.64], R49 ;  /* 0x000000310c005986 */ /* 0x0003e2000c101524 */
[----:B------:R-:W-:Y:S05]  /*97a0*/  @!P3 BRA `(.L_x_245) ;  /* 0x00000000000cb947 */ /* 0x000fea0003800000 */
[----:B-1----:R-:W-:-:S05]  /*97b0*/  IADD3 R12, P4, R10, R109, RZ ;  /* 0x0000006d0a0c7210 */ /* 0x002fca0007f9e0ff */
[----:B------:R-:W-:-:S05]  /*97c0*/  IMAD.X R13, R11, 0x1, R135, P4 ;  /* 0x000000010b0d7824 */ /* 0x000fca00020e0687 */
[----:B------:R3:W5:Y:S03]  /*97d0*/  LDG.E.LTC128B.U16 R20, desc[UR36][R12.64] ;  /* 0x000000240c147981 */ /* 0x000766000c1e1520 */
.L_x_245:
[----:B------:R-:W-:Y:S05]  /*97e0*/  BSYNC B1 ;  /* 0x0000000000017941 */ /* 0x000fea0003800000 */
.L_x_244:
[----:B-1-3-5:R-:W-:Y:S01]  /*97f0*/  HADD2.F32 R12, -RZ, R20.H0_H0 ;  /* 0x20000014ff0c7230 */ /* 0x02afe20000004100 */
[----:B------:R-:W-:Y:S01]  /*9800*/  ISETP.GT.AND P2, PT, R3, 0x188, P2 ;  /* 0x000001880300780c */ /* 0x000fe20001744270 */
[----:B------:R-:W-:Y:S03]  /*9810*/  BSSY B1, `(.L_x_246) ;  /* 0x000000b000017945 */ /* 0x000fe60003800000 */
[----:B------:R-:W-:Y:S01]  /*9820*/  FMUL R13, R12, R155 ;  /* 0x0000009b0c0d7220 */ /* 0x000fe20000400000 */
[----:B------:R-:W-:-:S03]  /*9830*/  IADD3 R12, P4, R8, R107, RZ ;  /* 0x0000006b080c7210 */ /* 0x000fc60007f9e0ff */
[----:B------:R-:W-:-:S05]  /*9840*/  FFMA R13, R50, R154, R13 ;  /* 0x0000009a320d7223 */ /* 0x000fca000000000d */
[----:B------:R-:W-:Y:S01]  /*9850*/  F2FP.F16.F32.PACK_AB R14, RZ, R13 ;  /* 0x0000000dff0e723e */ /* 0x000fe200000000ff */
[----:B------:R-:W-:-:S05]  /*9860*/  IMAD.X R13, R9, 0x1, R125, P4 ;  /* 0x00000001090d7824 */ /* 0x000fca00020e067d */
[----:B------:R1:W-:Y:S01]  /*9870*/  @P3 STG.E.U16 desc[UR36][R12.64], R14 ;  /* 0x0000000e0c003986 */ /* 0x0003e2000c101524 */
[----:B------:R-:W-:Y:S05]  /*9880*/  @!P2 BRA `(.L_x_247) ;  /* 0x00000000000ca947 */ /* 0x000fea0003800000 */
[----:B-1----:R-:W-:-:S05]  /*9890*/  IADD3 R12, P3, R10, R163, RZ ;  /* 0x000000a30a0c7210 */ /* 0x002fca0007f7e0ff */
[----:B------:R-:W-:-:S05]  /*98a0*/  IMAD.X R13, R11, 0x1, R135, P3 ;  /* 0x000000010b0d7824 */ /* 0x000fca00018e0687 */
[----:B------:R3:W5:Y:S03]  /*98b0*/  LDG.E.LTC128B.U16 R20, desc[UR36][R12.64] ;  /* 0x000000240c147981 */ /* 0x000766000c1e1520 */
.L_x_247:
[----:B------:R-:W-:Y:S05]  /*98c0*/  BSYNC B1 ;  /* 0x0000000000017941 */ /* 0x000fea0003800000 */
.L_x_246:
        /* <DEDUP_REMOVED lines=13> */
.L_x_249:
[----:B------:R-:W-:Y:S05]  /*99a0*/  BSYNC B1 ;  /* 0x0000000000017941 */ /* 0x000fea0003800000 */
.L_x_248:
[----:B-1-3-5:R-:W-:Y:S01]  /*99b0*/  HADD2.F32 R12, -RZ, R20.H0_H0 ;  /* 0x20000014ff0c7230 */ /* 0x02afe20000004100 */
[----:B------:R-:W-:Y:S01]  /*99c0*/  ISETP.GT.AND P2, PT, R3, 0x180, P0 ;  /* 0x000001800300780c */ /* 0x000fe20000744270 */
[----:B------:R-:W-:Y:S03]  /*99d0*/  BSSY B1, `(.L_x_250) ;  /* 0x000000b000017945 */ /* 0x000fe60003800000 */
[----:B------:R-:W-:Y:S01]  /*99e0*/  FMUL R13, R12, R155 ;  /* 0x0000009b0c0d7220 */ /* 0x000fe20000400000 */
[----:B------:R-:W-:-:S03]  /*99f0*/  IADD3 R12, P4, R4, R111, RZ ;  /* 0x0000006f040c7210 */ /* 0x000fc60007f9e0ff */
[----:B------:R-:W-:-:S05]  /*9a00*/  FFMA R13, R52, R154, R13 ;  /* 0x0000009a340d7223 */ /* 0x000fca000000000d */
[----:B------:R-:W-:Y:S01]  /*9a10*/  F2FP.F16.F32.PACK_AB R14, RZ, R13 ;  /* 0x0000000dff0e723e */ /* 0x000fe200000000ff */
[----:B------:R-:W-:Y:S01]  /*9a20*/  IMAD.X R13, R5, 0x1, R125, P4 ;  /* 0x00000001050d7824 */ /* 0x000fe200020e067d */
[----:B0-----:R-:W-:-:S04]  /*9a30*/  IADD3 R6, P4, R6, R115, RZ ;  /* 0x0000007306067210 */ /* 0x001fc80007f9e0ff */
[----:B------:R0:W-:Y:S01]  /*9a40*/  @P3 STG.E.U16 desc[UR36][R12.64], R14 ;  /* 0x0000000e0c003986 */ /* 0x0001e2000c101524 */
[----:B------:R-:W-:Y:S01]  /*9a50*/  IMAD.X R7, R7, 0x1, R135, P4 ;  /* 0x0000000107077824 */ /* 0x000fe200020e0687 */
[----:B------:R-:W-:Y:S07]  /*9a60*/  @!P2 BRA `(.L_x_251) ;  /* 0x000000000004a947 */ /* 0x000fee0003800000 */
[----:B------:R1:W5:Y:S02]  /*9a70*/  LDG.E.LTC128B.U16 R20, desc[UR36][R6.64] ;  /* 0x0000002406147981 */ /* 0x000364000c1e1520 */
.L_x_251:
[----:B------:R-:W-:Y:S05]  /*9a80*/  BSYNC B1 ;  /* 0x0000000000017941 */ /* 0x000fea0003800000 */
.L_x_250:
[----:B-1---5:R-:W-:Y:S01]  /*9a90*/  HADD2.F32 R6, -RZ, R20.H0_H0 ;  /* 0x20000014ff067230 */ /* 0x022fe20000004100 */
[----:B------:R-:W-:Y:S01]  /*9aa0*/  IADD3 R4, P3, R4, R161, RZ ;  /* 0x000000a104047210 */ /* 0x000fe20007f7e0ff */
[----:B------:R-:W-:Y:S01]  /*9ab0*/  BSSY B1, `(.L_x_252) ;  /* 0x000000b000017945 */ /* 0x000fe20003800000 */
[----:B------:R-:W-:Y:S02]  /*9ac0*/  ISETP.GT.AND P1, PT, R3, 0x188, P1 ;  /* 0x000001880300780c */ /* 0x000fe40000f24270 */
[----:B------:R-:W-:Y:S01]  /*9ad0*/  FMUL R6, R6, R155 ;  /* 0x0000009b06067220 */ /* 0x000fe20000400000 */
[----:B------:R-:W-:-:S03]  /*9ae0*/  IMAD.X R5, R5, 0x1, R125, P3 ;  /* 0x0000000105057824 */ /* 0x000fc600018e067d */
[----:B------:R-:W-:-:S05]  /*9af0*/  FFMA R6, R53, R154, R6 ;  /* 0x0000009a35067223 */ /* 0x000fca0000000006 */
[----:B------:R-:W-:-:S05]  /*9b00*/  F2FP.F16.F32.PACK_AB R6, RZ, R6 ;  /* 0x00000006ff06723e */ /* 0x000fca00000000ff */
[----:B------:R1:W-:Y:S01]  /*9b10*/  @P2 STG.E.U16 desc[UR36][R4.64], R6 ;  /* 0x0000000604002986 */ /* 0x0003e2000c101524 */
[----:B------:R-:W-:Y:S05]  /*9b20*/  @!P1 BRA `(.L_x_253) ;  /* 0x00000000000c9947 */ /* 0x000fea0003800000 */
[----:B-1----:R-:W-:-:S05]  /*9b30*/  IADD3 R4, P2, R10, R113, RZ ;  /* 0x000000710a047210 */ /* 0x002fca0007f5e0ff */
[----:B------:R-:W-:-:S05]  /*9b40*/  IMAD.X R5, R11, 0x1, R135, P2 ;  /* 0x000000010b057824 */ /* 0x000fca00010e0687 */
[----:B------:R3:W5:Y:S03]  /*9b50*/  LDG.E.LTC128B.U16 R20, desc[UR36][R4.64] ;  /* 0x0000002404147981 */ /* 0x000766000c1e1520 */
.L_x_253:
[----:B------:R-:W-:Y:S05]  /*9b60*/  BSYNC B1 ;  /* 0x0000000000017941 */ /* 0x000fea0003800000 */
.L_x_252:
[----:B-1-3-5:R-:W-:Y:S01]  /*9b70*/  HADD2.F32 R4, -RZ, R20.H0_H0 ;  /* 0x20000014ff047230 */ /* 0x02afe20000004100 */
[----:B------:R-:W-:Y:S01]  /*9b80*/  ISETP.GT.AND P0, PT, R3, 0x188, P0 ;  /* 0x000001880300780c */ /* 0x000fe20000704270 */
[----:B------:R-:W-:Y:S03]  /*9b90*/  BSSY B1, `(.L_x_254) ;  /* 0x000000c000017945 */ /* 0x000fe60003800000 */
[----:B------:R-:W-:Y:S01]  /*9ba0*/  FMUL R5, R4, R155 ;  /* 0x0000009b04057220 */ /* 0x000fe20000400000 */
[----:B------:R-:W-:-:S03]  /*9bb0*/  IADD3 R4, P2, R8, R111, RZ ;  /* 0x0000006f08047210 */ /* 0x000fc60007f5e0ff */
[----:B------:R-:W-:-:S05]  /*9bc0*/  FFMA R5, R54, R154, R5 ;  /* 0x0000009a36057223 */ /* 0x000fca0000000005 */
[----:B------:R-:W-:Y:S01]  /*9bd0*/  F2FP.F16.F32.PACK_AB R6, RZ, R5 ;  /* 0x00000005ff06723e */ /* 0x000fe200000000ff */
[----:B------:R-:W-:-:S03]  /*9be0*/  IMAD.X R5, R9, 0x1, R125, P2 ;  /* 0x0000000109057824 */ /* 0x000fc600010e067d */
[----:B------:R-:W-:-:S05]  /*9bf0*/  PRMT R7, R6, 0x7610, R7 ;  /* 0x0000761006077816 */ /* 0x000fca0000000007 */
[----:B------:R1:W-:Y:S01]  /*9c00*/  @P1 STG.E.U16 desc[UR36][R4.64], R7 ;  /* 0x0000000704001986 */ /* 0x0003e2000c101524 */
[----:B------:R-:W-:-:S05]  /*9c10*/  IADD3 R6, P1, R10, R115, RZ ;  /* 0x000000730a067210 */ /* 0x000fca0007f3e0ff */
[----:B-1----:R-:W-:Y:S01]  /*9c20*/  IMAD.X R7, R11, 0x1, R135, P1 ;  /* 0x000000010b077824 */ /* 0x002fe200008e0687 */
[----:B------:R-:W-:Y:S07]  /*9c30*/  @!P0 BRA `(.L_x_255) ;  /* 0x0000000000048947 */ /* 0x000fee0003800000 */
[----:B------:R1:W5:Y:S02]  /*9c40*/  LDG.E.LTC128B.U16 R20, desc[UR36][R6.64] ;  /* 0x0000002406147981 */ /* 0x000364000c1e1520 */
.L_x_255:
[----:B------:R-:W-:Y:S05]  /*9c50*/  BSYNC B1 ;  /* 0x0000000000017941 */ /* 0x000fea0003800000 */
.L_x_254:
[----:B------:R-:W-:Y:S05]  /*9c60*/  @!P0 BRA `(.L_x_256) ;  /* 0x0000003000bc8947 */ /* 0x000fea0003800000 */
[----:B-----5:R-:W-:Y:S01]  /*9c70*/  HADD2.F32 R20, -RZ, R20.H0_H0 ;  /* 0x20000014ff147230 */ /* 0x020fe20000004100 */
[----:B------:R-:W-:-:S04]  /*9c80*/  IADD3 R4, P0, R8, R161, RZ ;  /* 0x000000a108047210 */ /* 0x000fc80007f1e0ff */
[----:B------:R-:W-:Y:S01]  /*9c90*/  FMUL R20, R20, R155 ;  /* 0x0000009b14147220 */ /* 0x000fe20000400000 */
[----:B------:R-:W-:-:S03]  /*9ca0*/  IMAD.X R5, R9, 0x1, R125, P0 ;  /* 0x0000000109057824 */ /* 0x000fc600000e067d */
[----:B------:R-:W-:-:S05]  /*9cb0*/  FFMA R20, R55, R154, R20 ;  /* 0x0000009a37147223 */ /* 0x000fca0000000014 */
[----:B------:R-:W-:-:S05]  /*9cc0*/  F2FP.F16.F32.PACK_AB R20, RZ, R20 ;  /* 0x00000014ff14723e */ /* 0x000fca00000000ff */
[----:B------:R3:W-:Y:S01]  /*9cd0*/  STG.E.U16 desc[UR36][R4.64], R20 ;  /* 0x0000001404007986 */ /* 0x0007e2000c101524 */
[----:B------:R-:W-:Y:S05]  /*9ce0*/  BRA `(.L_x_256) ;  /* 0x00000030009c7947 */ /* 0x000fea0003800000 */
.L_x_35:
[----:B------:R-:W-:Y:S01]  /*9cf0*/  ULDC.64 UR4, c[0x0][0x5c0] ;  /* 0x0001700000047ab9 */ /* 0x000fe20000000a00 */
[-C--:B------:R-:W-:Y:S01]  /*9d00*/  FMUL R120, R120, R154.reuse ;  /* 0x0000009a78787220 */ /* 0x080fe20000400000 */
[----:B------:R-:W-:Y:S01]  /*9d10*/  LEA R4, P1, R166, UR4, 0x1 ;  /* 0x00000004a6047c11 */ /* 0x000fe2000f8208ff */
[-C--:B------:R-:W-:Y:S01]  /*9d20*/  FMUL R121, R121, R154.reuse ;  /* 0x0000009a79797220 */ /* 0x080fe20000400000 */
[----:B------:R-:W-:Y:S01]  /*9d30*/  ISETP.GT.AND P5, PT, R14, 0x1, PT ;  /* 0x000000010e00780c */ /* 0x000fe20003fa4270 */
[----:B------:R-:W-:Y:S01]  /*9d40*/  FMUL R122, R122, R154 ;  /* 0x0000009a7a7a7220 */ /* 0x000fe20000400000 */
[----:B------:R-:W-:Y:S01]  /*9d50*/  F2FP.F16.F32.PACK_AB R120, RZ, R120 ;  /* 0x00000078ff78723e */ /* 0x000fe200000000ff */
[-C--:B------:R-:W-:Y:S01]  /*9d60*/  FMUL R123, R123, R154.reuse ;  /* 0x0000009a7b7b7220 */ /* 0x080fe20000400000 */
[----:B------:R-:W-:Y:S01]  /*9d70*/  LEA.HI.X R5, R166, UR5, R173, 0x1, P1 ;  /* 0x00000005a6057c11 */ /* 0x000fe200088f0cad */
[-C--:B------:R-:W-:Y:S01]  /*9d80*/  FMUL R124, R124, R154.reuse ;  /* 0x0000009a7c7c7220 */ /* 0x080fe20000400000 */
[----:B------:R-:W-:Y:S01]  /*9d90*/  ISETP.GT.AND P1, PT, R3, RZ, P5 ;  /* 0x000000ff0300720c */ /* 0x000fe20002f24270 */
[-C--:B------:R-:W-:Y:S01]  /*9da0*/  FMUL R125, R125, R154.reuse ;  /* 0x0000009a7d7d7220 */ /* 0x080fe20000400000 */
[C---:B------:R-:W-:Y:S01]  /*9db0*/  ISETP.GT.AND P3, PT, R3.reuse, 0x8, P4 ;  /* 0x000000080300780c */ /* 0x040fe20002764270 */
[----:B------:R-:W-:Y:S01]  /*9dc0*/  @P0 STG.E.U16 desc[UR36][R4.64], R120 ;  /* 0x0000007804000986 */ /* 0x000fe2000c101524 */
[----:B------:R-:W-:Y:S01]  /*9dd0*/  ISETP.GT.AND P0, PT, R3, 0x8, P5 ;  /* 0x000000080300780c */ /* 0x000fe20002f04270 */
[-C--:B------:R-:W-:Y:S01]  /*9de0*/  FMUL R126, R126, R154.reuse ;  /* 0x0000009a7e7e7220 */ /* 0x080fe20000400000 */
[C---:B------:R-:W-:Y:S01]  /*9df0*/  SHF.L.U64.HI R7, R12.reuse, 0x4, R13 ;  /* 0x000000040c077819 */ /* 0x040fe2000001020d */
[----:B------:R-:W-:Y:S01]  /*9e00*/  FMUL R127, R127, R154 ;  /* 0x0000009a7f7f7220 */ /* 0x000fe20000400000 */
[----:B------:R-:W-:Y:S01]  /*9e10*/  LEA R8, P2, R12, R4, 0x4 ;  /* 0x000000040c087211 */ /* 0x000fe200078420ff */
[----:B------:R-:W-:Y:S01]  /*9e20*/  FMUL R128, R128, R154 ;  /* 0x0000009a80807220 */ /* 0x000fe20000400000 */
[----:B------:R-:W-:Y:S01]  /*9e30*/  F2FP.F16.F32.PACK_AB R121, RZ, R121 ;  /* 0x00000079ff79723e */ /* 0x000fe200000000ff */
[----:B------:R-:W-:Y:S01]  /*9e40*/  IMAD.SHL.U32 R11, R12, 0x100, RZ ;  /* 0x000001000c0b7824 */ /* 0x000fe200078e00ff */
[C---:B------:R-:W-:Y:S01]  /*9e50*/  ISETP.GT.AND P6, PT, R14.reuse, 0x8, PT ;  /* 0x000000080e00780c */ /* 0x040fe20003fc4270 */
[----:B------:R-:W-:Y:S01]  /*9e60*/  IMAD.X R9, R7, 0x1, R5, P2 ;  /* 0x0000000107097824 */ /* 0x000fe200010e0605 */
[----:B------:R-:W-:Y:S01]  /*9e70*/  F2FP.F16.F32.PACK_AB R122, RZ, R122 ;  /* 0x0000007aff7a723e */ /* 0x000fe200000000ff */
[----:B------:R-:W-:Y:S01]  /*9e80*/  @P1 STG.E.U16 desc[UR36][R4.64+0x2], R121 ;  /* 0x0000027904001986 */ /* 0x000fe2000c101524 */
[----:B------:R-:W-:Y:S01]  /*9e90*/  F2FP.F16.F32.PACK_AB R123, RZ, R123 ;  /* 0x0000007bff7b723e */ /* 0x000fe200000000ff */
[--C-:B------:R-:W-:Y:S01]  /*9ea0*/  @P0 IMAD.MOV.U32 R6, RZ, RZ, R8.reuse ;  /* 0x000000ffff060224 */ /* 0x100fe200078e0008 */
[----:B------:R-:W-:Y:S01]  /*9eb0*/  ISETP.GT.AND P1, PT, R3, RZ, P6 ;  /* 0x000000ff0300720c */ /* 0x000fe20003724270 */
[----:B------:R-:W-:Y:S01]  /*9ec0*/  @P0 IMAD.MOV.U32 R7, RZ, RZ, R9 ;  /* 0x000000ffff070224 */ /* 0x000fe200078e0009 */
[----:B------:R-:W-:Y:S01]  /*9ed0*/  ISETP.GT.AND P5, PT, R14, 0x9, PT ;  /* 0x000000090e00780c */ /* 0x000fe20003fa4270 */
[----:B------:R-:W-:Y:S01]  /*9ee0*/  @P3 STG.E.U16 desc[UR36][R8.64], R122 ;  /* 0x0000007a08003986 */ /* 0x000fe2000c101524 */
[----:B------:R-:W-:Y:S01]  /*9ef0*/  F2FP.F16.F32.PACK_AB R124, RZ, R124 ;  /* 0x0000007cff7c723e */ /* 0x000fe200000000ff */
[-C--:B------:R-:W-:Y:S01]  /*9f00*/  FMUL R129, R129, R154.reuse ;  /* 0x0000009a81817220 */ /* 0x080fe20000400000 */
[----:B------:R-:W-:Y:S01]  /*9f10*/  F2FP.F16.F32.PACK_AB R125, RZ, R125 ;  /* 0x0000007dff7d723e */ /* 0x000fe200000000ff */
[----:B------:R0:W-:Y:S01]  /*9f20*/  @P0 STG.E.U16 desc[UR36][R6.64+0x2], R123 ;  /* 0x0000027b06000986 */ /* 0x0001e2000c101524 */
[----:B------:R-:W-:Y:S01]  /*9f30*/  ISETP.GT.AND P0, PT, R3, RZ, P5 ;  /* 0x000000ff0300720c */ /* 0x000fe20002f04270 */
[----:B------:R-:W-:Y:S01]  /*9f40*/  FMUL R130, R130, R154 ;  /* 0x0000009a82827220 */ /* 0x000fe20000400000 */
[----:B------:R-:W-:Y:S01]  /*9f50*/  F2FP.F16.F32.PACK_AB R126, RZ, R126 ;  /* 0x0000007eff7e723e */ /* 0x000fe200000000ff */
[-C--:B------:R-:W-:Y:S01]  /*9f60*/  FMUL R131, R131, R154.reuse ;  /* 0x0000009a83837220 */ /* 0x080fe20000400000 */
[----:B------:R-:W-:Y:S01]  /*9f70*/  F2FP.F16.F32.PACK_AB R127, RZ, R127 ;  /* 0x0000007fff7f723e */ /* 0x000fe200000000ff */
[----:B------:R-:W-:Y:S01]  /*9f80*/  @P1 STG.E.U16 desc[UR36][R4.64+0x10], R124 ;  /* 0x0000107c04001986 */ /* 0x000fe2000c101524 */
[----:B------:R-:W-:Y:S01]  /*9f90*/  ISETP.GT.AND P1, PT, R3, 0x8, P6 ;  /* 0x000000080300780c */ /* 0x000fe20003724270 */
[-C--:B------:R-:W-:Y:S01]  /*9fa0*/  FMUL R132, R132, R154.reuse ;  /* 0x0000009a84847220 */ /* 0x080fe20000400000 */
[----:B------:R-:W-:Y:S01]  /*9fb0*/  ISETP.GT.AND P3, PT, R14, 0x10, PT ;  /* 0x000000100e00780c */ /* 0x000fe20003f64270 */
[----:B------:R-:W-:Y:S01]  /*9fc0*/  FMUL R133, R133, R154 ;  /* 0x0000009a85857220 */ /* 0x000fe20000400000 */
[----:B------:R-:W-:Y:S01]  /*9fd0*/  F2FP.F16.F32.PACK_AB R128, RZ, R128 ;  /* 0x00000080ff80723e */ /* 0x000fe200000000ff */
[-C--:B------:R-:W-:Y:S01]  /*9fe0*/  FMUL R134, R134, R154.reuse ;  /* 0x0000009a86867220 */ /* 0x080fe20000400000 */
[----:B------:R-:W-:Y:S01]  /*9ff0*/  SHF.L.U64.HI R13, R12, 0x8, R13 ;  /* 0x000000080c0d7819 */ /* 0x000fe2000001020d */
[----:B------:R-:W-:Y:S01]  /*a000*/  @P0 STG.E.U16 desc[UR36][R4.64+0x12], R125 ;  /* 0x0000127d04000986 */ /* 0x000fe2000c101524 */
[----:B------:R-:W-:Y:S01]  /*a010*/  ISETP.GT.AND P0, PT, R3, 0x8, P5 ;  /* 0x000000080300780c */ /* 0x000fe20002f04270 */
[-C--:B------:R-:W-:Y:S01]  /*a020*/  FMUL R135, R135, R154.reuse ;  /* 0x0000009a87877220 */ /* 0x080fe20000400000 */
[----:B------:R-:W-:Y:S01]  /*a030*/  LOP3.LUT R15, R11, 0x2, RZ, 0xfc, !PT ;  /* 0x000000020b0f7812 */ /* 0x000fe200078efcff */
[----:B------:R-:W-:Y:S01]  /*a040*/  FMUL R136, R136, R154 ;  /* 0x0000009a88887220 */ /* 0x000fe20000400000 */
[----:B------:R-:W-:Y:S01]  /*a050*/  ISETP.GT.AND P2, PT, R14, 0x11, PT ;  /* 0x000000110e00780c */ /* 0x000fe20003f44270 */
[----:B0-----:R-:W-:Y:S01]  /*a060*/  @P1 IMAD.MOV.U32 R6, RZ, RZ, R8 ;  /* 0x000000ffff061224 */ /* 0x001fe200078e0008 */
[----:B------:R-:W-:Y:S01]  /*a070*/  F2FP.F16.F32.PACK_AB R129, RZ, R129 ;  /* 0x00000081ff81723e */ /* 0x000fe200000000ff */
[----:B------:R-:W-:Y:S01]  /*a080*/  @P1 IMAD.MOV.U32 R7, RZ, RZ, R9 ;  /* 0x000000ffff071224 */ /* 0x000fe200078e0009 */
[----:B------:R-:W-:Y:S01]  /*a090*/  F2FP.F16.F32.PACK_AB R130, RZ, R130 ;  /* 0x00000082ff82723e */ /* 0x000fe200000000ff */
[-C--:B------:R-:W-:Y:S01]  /*a0a0*/  FMUL R137, R137, R154.reuse ;  /* 0x0000009a89897220 */ /* 0x080fe20000400000 */
[----:B------:R-:W-:Y:S01]  /*a0b0*/  F2FP.F16.F32.PACK_AB R131, RZ, R131 ;  /* 0x00000083ff83723e */ /* 0x000fe200000000ff */
[----:B------:R-:W-:Y:S01]  /*a0c0*/  FMUL R138, R138, R154 ;  /* 0x0000009a8a8a7220 */ /* 0x000fe20000400000 */
[----:B------:R0:W-:Y:S01]  /*a0d0*/  @P1 STG.E.U16 desc[UR36][R6.64+0x10], R126 ;  /* 0x0000107e06001986 */ /* 0x0001e2000c101524 */
[----:B------:R-:W-:Y:S01]  /*a0e0*/  F2FP.F16.F32.PACK_AB R132, RZ, R132 ;  /* 0x00000084ff84723e */ /* 0x000fe200000000ff */
[-C--:B------:R-:W-:Y:S01]  /*a0f0*/  FMUL R139, R139, R154.reuse ;  /* 0x0000009a8b8b7220 */ /* 0x080fe20000400000 */
[----:B------:R-:W-:Y:S01]  /*a100*/  ISETP.GT.AND P1, PT, R14, 0x19, PT ;  /* 0x000000190e00780c */ /* 0x000fe20003f24270 */
[----:B------:R-:W-:Y:S01]  /*a110*/  @P0 STG.E.U16 desc[UR36][R8.64+0x12], R127 ;  /* 0x0000127f08000986 */ /* 0x000fe2000c101524 */
[----:B------:R-:W-:Y:S01]  /*a120*/  ISETP.GT.AND P0, PT, R3, RZ, P3 ;  /* 0x000000ff0300720c */ /* 0x000fe20001f04270 */
[-C--:B------:R-:W-:Y:S01]  /*a130*/  FMUL R140, R140, R154.reuse ;  /* 0x0000009a8c8c7220 */ /* 0x080fe20000400000 */
[----:B------:R-:W-:Y:S01]  /*a140*/  F2FP.F16.F32.PACK_AB R133, RZ, R133 ;  /* 0x00000085ff85723e */ /* 0x000fe200000000ff */
[----:B------:R-:W-:Y:S01]  /*a150*/  FMUL R141, R141, R154 ;  /* 0x0000009a8d8d7220 */ /* 0x000fe20000400000 */
[----:B------:R-:W-:Y:S01]  /*a160*/  F2FP.F16.F32.PACK_AB R134, RZ, R134 ;  /* 0x00000086ff86723e */ /* 0x000fe200000000ff */
        /* <DEDUP_REMOVED lines=8> */
[----:B------:R1:W-:Y:S01]  /*a1f0*/  @P0 STG.E.U16 desc[UR36][R4.64+0x20], R128 ;  /* 0x0000208004000986 */ /* 0x0003e2000c101524 */
[----:B0-----:R-:W-:Y:S01]  /*a200*/  IADD3 R6, P0, R11, R4, RZ ;  /* 0x000000040b067210 */ /* 0x001fe20007f1e0ff */
[-C--:B------:R-:W-:Y:S01]  /*a210*/  FMUL R146, R146, R154.reuse ;  /* 0x0000009a92927220 */ /* 0x080fe20000400000 */
[----:B------:R-:W-:Y:S01]  /*a220*/  F2FP.F16.F32.PACK_AB R139, RZ, R139 ;  /* 0x0000008bff8b723e */ /* 0x000fe200000000ff */
[----:B------:R-:W-:Y:S01]  /*a230*/  FMUL R147, R147, R154 ;  /* 0x0000009a93937220 */ /* 0x000fe20000400000 */
[----:B------:R-:W-:Y:S01]  /*a240*/  F2FP.F16.F32.PACK_AB R140, RZ, R140 ;  /* 0x0000008cff8c723e */ /* 0x000fe200000000ff */
[--C-:B------:R-:W-:Y:S01]  /*a250*/  IMAD.X R7, R13, 0x1, R5.reuse, P0 ;  /* 0x000000010d077824 */ /* 0x100fe200000e0605 */
[----:B------:R-:W-:Y:S01]  /*a260*/  IADD3 R124, P0, R15, R4, RZ ;  /* 0x000000040f7c7210 */ /* 0x000fe20007f1e0ff */
[-C--:B------:R-:W-:Y:S01]  /*a270*/  FMUL R148, R148, R154.reuse ;  /* 0x0000009a94947220 */ /* 0x080fe20000400000 */
[----:B------:R-:W-:Y:S01]  /*a280*/  ISETP.GT.AND P5, PT, R14, 0x29, PT ;  /* 0x000000290e00780c */ /* 0x000fe20003fa4270 */
[-C--:B------:R-:W-:Y:S01]  /*a290*/  FMUL R149, R149, R154.reuse ;  /* 0x0000009a95957220 */ /* 0x080fe20000400000 */
[----:B------:R-:W-:Y:S01]  /*a2a0*/  F2FP.F16.F32.PACK_AB R141, RZ, R141 ;  /* 0x0000008dff8d723e */ /* 0x000fe200000000ff */
[----:B------:R-:W-:Y:S01]  /*a2b0*/  IMAD.X R125, R13, 0x1, R5, P0 ;  /* 0x000000010d7d7824 */ /* 0x000fe200000e0605 */
[----:B------:R-:W-:Y:S01]  /*a2c0*/  ISETP.GT.AND P0, PT, R3, RZ, P2 ;  /* 0x000000ff0300720c */ /* 0x000fe20001704270 */
        /* <DEDUP_REMOVED lines=12> */
[----:B------:R0:W-:Y:S01]  /*a390*/  @P0 STG.E.U16 desc[UR36][R4.64+0x22], R129 ;  /* 0x0000228104000986 */ /* 0x0001e2000c101524 */
[----:B------:R-:W-:Y:S01]  /*a3a0*/  ISETP.GT.AND P0, PT, R3, 0x8, P3 ;  /* 0x000000080300780c */ /* 0x000fe20001f04270 */
[-C--:B------:R-:W-:Y:S01]  /*a3b0*/  FMUL R92, R92, R154.reuse ;  /* 0x0000009a5c5c7220 */ /* 0x080fe20000400000 */
[----:B------:R-:W-:Y:S01]  /*a3c0*/  ISETP.GT.AND P3, PT, R14, 0x30, PT ;  /* 0x000000300e00780c */ /* 0x000fe20003f64270 */
        /* <DEDUP_REMOVED lines=8> */
[-C--:B------:R-:W-:Y:S01]  /*a450*/  FMUL R97, R97, R154.reuse ;  /* 0x0000009a61617220 */ /* 0x080fe20000400000 */
[----:B------:R-:W-:Y:S01]  /*a460*/  LOP3.LUT R123, R11, 0x10, RZ, 0xfc, !PT ;  /* 0x000000100b7b7812 */ /* 0x000fe200078efcff */
[----:B------:R2:W-:Y:S01]  /*a470*/  @P0 STG.E.U16 desc[UR36][R8.64+0x20], R130 ;  /* 0x0000208208000986 */ /* 0x0005e2000c101524 */
[----:B------:R-:W-:Y:S01]  /*a480*/  ISETP.GT.AND P0, PT, R3, 0x8, P2 ;  /* 0x000000080300780c */ /* 0x000fe20001704270 */
[-C--:B------:R-:W-:Y:S01]  /*a490*/  FMUL R98, R98, R154.reuse ;  /* 0x0000009a62627220 */ /* 0x080fe20000400000 */
[----:B------:R-:W-:Y:S01]  /*a4a0*/  ISETP.GT.AND P2, PT, R14, 0x18, PT ;  /* 0x000000180e00780c */ /* 0x000fe20003f44270 */
[----:B------:R-:W-:Y:S01]  /*a4b0*/  FMUL R99, R99, R154 ;  /* 0x0000009a63637220 */ /* 0x000fe20000400000 */
[----:B------:R-:W-:Y:S01]  /*a4c0*/  F2FP.F16.F32.PACK_AB R88, RZ, R88 ;  /* 0x00000058ff58723e */ /* 0x000fe200000000ff */
[-C--:B------:R-:W-:Y:S01]  /*a4d0*/  FMUL R100, R100, R154.reuse ;  /* 0x0000009a64647220 */ /* 0x080fe20000400000 */
[----:B------:R-:W-:Y:S01]  /*a4e0*/  LOP3.LUT R121, R11, 0x12, RZ, 0xfc, !PT ;  /* 0x000000120b797812 */ /* 0x000fe200078efcff */
[-C--:B------:R-:W-:Y:S01]  /*a4f0*/  FMUL R101, R101, R154.reuse ;  /* 0x0000009a65657220 */ /* 0x080fe20000400000 */
[----:B------:R-:W-:Y:S01]  /*a500*/  F2FP.F16.F32.PACK_AB R89, RZ, R89 ;  /* 0x00000059ff59723e */ /* 0x000fe200000000ff */
[----:B------:R-:W-:Y:S01]  /*a510*/  FMUL R102, R102, R154 ;  /* 0x0000009a66667220 */ /* 0x000fe20000400000 */
[----:B------:R-:W-:Y:S01]  /*a520*/  F2FP.F16.F32.PACK_AB R90, RZ, R90 ;  /* 0x0000005aff5a723e */ /* 0x000fe200000000ff */
[-C--:B------:R-:W-:Y:S01]  /*a530*/  FMUL R103, R103, R154.reuse ;  /* 0x0000009a67677220 */ /* 0x080fe20000400000 */
[----:B------:R-:W-:Y:S01]  /*a540*/  F2FP.F16.F32.PACK_AB R91, RZ, R91 ;  /* 0x0000005bff5b723e */ /* 0x000fe200000000ff */
[----:B------:R3:W-:Y:S01]  /*a550*/  @P0 STG.E.U16 desc[UR36][R8.64+0x22], R131 ;  /* 0x0000228308000986 */ /* 0x0007e2000c101524 */
[----:B------:R-:W-:Y:S01]  /*a560*/  ISETP.GT.AND P0, PT, R3, RZ, P2 ;  /* 0x000000ff0300720c */ /* 0x000fe20001704270 */
[-C--:B------:R-:W-:Y:S01]  /*a570*/  FMUL R104, R104, R154.reuse ;  /* 0x0000009a68687220 */ /* 0x080fe20000400000 */
[----:B------:R-:W-:Y:S01]  /*a580*/  PRMT R10, R91, 0x7610, R10 ;  /* 0x000076105b0a7816 */ /* 0x000fe2000000000a */
        /* <DEDUP_REMOVED lines=10> */
[----:B------:R-:W-:Y:S01]  /*a630*/  @P0 STG.E.U16 desc[UR36][R4.64+0x30], R132 ;  /* 0x0000308404000986 */ /* 0x000fe2000c101524 */
        /* <DEDUP_REMOVED lines=27> */
[----:B------:R-:W-:Y:S01]  /*a7f0*/  @P0 STG.E.U16 desc[UR36][R8.64+0x30], R134 ;  /* 0x0000308608000986 */ /* 0x000fe2000c101524 */
[----:B------:R-:W-:Y:S01]  /*a800*/  ISETP.GT.AND P0, PT, R3, 0x8, P1 ;  /* 0x000000080300780c */ /* 0x000fe20000f04270 */
[-C--:B------:R-:W-:Y:S01]  /*a810*/  FMUL R58, R58, R154.reuse ;  /* 0x0000009a3a3a7220 */ /* 0x080fe20000400000 */
[----:B------:R-:W-:Y:S01]  /*a820*/  ISETP.GT.AND P1, PT, R14, 0x21, PT ;  /* 0x000000210e00780c */ /* 0x000fe20003f24270 */
        /* <DEDUP_REMOVED lines=137> */
[----:B------:R-:W-:Y:S01]  /*b0c0*/  ISETP.GT.AND P0, PT, R14, 0x31, PT ;  /* 0x000000310e00780c */ /* 0x000fe20003f04270 */
[----:B------:R-:W-:Y:S01]  /*b0d0*/  FMUL R54, R54, R154 ;  /* 0x0000009a36367220 */ /* 0x000fe20000400000 */
[----:B------:R-:W-:Y:S01]  /*b0e0*/  F2FP.F16.F32.PACK_AB R36, RZ, R36 ;  /* 0x00000024ff24723e */ /* 0x000fe200000000ff */
[----:B------:R-:W-:Y:S01]  /*b0f0*/  FMUL R55, R55, R154 ;  /* 0x0000009a37377220 */ /* 0x000fe20000400000 */
[----:B------:R-:W-:-:S02]  /*b100*/  ISETP.GT.AND P1, PT, R3, RZ, P0 ;  /* 0x000000ff0300720c */ /* 0x000fc40000724270 */
[----:B------:R-:W-:Y:S02]  /*b110*/  F2FP.F16.F32.PACK_AB R37, RZ, R37 ;  /* 0x00000025ff25723e */ /* 0x000fe400000000ff */
[----:B------:R-:W-:Y:S02]  /*b120*/  F2FP.F16.F32.PACK_AB R38, RZ, R38 ;  /* 0x00000026ff26723e */ /* 0x000fe400000000ff */
[----:B------:R-:W-:Y:S02]  /*b130*/  F2FP.F16.F32.PACK_AB R39, RZ, R39 ;  /* 0x00000027ff27723e */ /* 0x000fe400000000ff */
[----:B------:R-:W-:Y:S02]  /*b140*/  F2FP.F16.F32.PACK_AB R40, RZ, R40 ;  /* 0x00000028ff28723e */ /* 0x000fe400000000ff */
[----:B------:R-:W-:Y:S02]  /*b150*/  F2FP.F16.F32.PACK_AB R41, RZ, R41 ;  /* 0x00000029ff29723e */ /* 0x000fe400000000ff */
[----:B------:R-:W-:Y:S01]  /*b160*/  F2FP.F16.F32.PACK_AB R42, RZ, R42 ;  /* 0x0000002aff2a723e */ /* 0x000fe200000000ff */
[----:B------:R-:W-:Y:S01]  /*b170*/  @P1 STG.E.U16 desc[UR36][R4.64+0x62], R145 ;  /* 0x0000629104001986 */ /* 0x000fe2000c101524 */
[----:B------:R-:W-:-:S02]  /*b180*/  ISETP.GT.AND P1, PT, R3, 0x8, P3 ;  /* 0x000000080300780c */ /* 0x000fc40001f24270 */
        /* <DEDUP_REMOVED lines=15> */
[----:B------:R-:W-:-:S02]  /*b280*/  ISETP.GT.AND P1, PT, R3, RZ, P2 ;  /* 0x000000ff0300720c */ /* 0x000fc40001724270 */
[----:B------:R-:W-:-:S11]  /*b290*/  F2FP.F16.F32.PACK_AB R55, RZ, R55 ;  /* 0x00000037ff37723e */ /* 0x000fd600000000ff */
[----:B------:R-:W-:Y:S01]  /*b2a0*/  @P1 STG.E.U16 desc[UR36][R4.64+0x70], R148 ;  /* 0x0000709404001986 */ /* 0x000fe2000c101524 */
[----:B------:R-:W-:-:S04]  /*b2b0*/  ISETP.GT.AND P1, PT, R14, 0x39, PT ;  /* 0x000000390e00780c */ /* 0x000fc80003f24270 */
[----:B------:R-:W-:-:S13]  /*b2c0*/  ISETP.GT.AND P6, PT, R3, RZ, P1 ;  /* 0x000000ff0300720c */ /* 0x000fda0000fc4270 */
[----:B------:R-:W-:Y:S01]  /*b2d0*/  @P6 STG.E.U16 desc[UR36][R4.64+0x72], R149 ;  /* 0x0000729504006986 */ /* 0x000fe2000c101524 */
[----:B------:R-:W-:-:S13]  /*b2e0*/  ISETP.GT.AND P6, PT, R3, 0x8, P2 ;  /* 0x000000080300780c */ /* 0x000fda00017c4270 */
[----:B------:R-:W-:Y:S01]  /*b2f0*/  @P6 STG.E.U16 desc[UR36][R8.64+0x70], R150 ;  /* 0x0000709608006986 */ /* 0x000fe2000c101524 */
[----:B------:R-:W-:-:S13]  /*b300*/  ISETP.GT.AND P6, PT, R3, 0x8, P1 ;  /* 0x000000080300780c */ /* 0x000fda0000fc4270 */
[----:B------:R-:W-:Y:S01]  /*b310*/  @P6 STG.E.U16 desc[UR36][R8.64+0x72], R151 ;  /* 0x0000729708006986 */ /* 0x000fe2000c101524 */
[----:B-1----:R-:W-:-:S05]  /*b320*/  IADD3 R128, P6, R123, R4, RZ ;  /* 0x000000047b807210 */ /* 0x002fca0007fde0ff */
[----:B0-----:R-:W-:Y:S01]  /*b330*/  IMAD.X R129, R13, 0x1, R5, P6 ;  /* 0x000000010d817824 */ /* 0x001fe200030e0605 */
[----:B------:R-:W-:-:S13]  /*b340*/  ISETP.GT.AND P6, PT, R3, 0x80, P4 ;  /* 0x000000800300780c */ /* 0x000fda00027c4270 */
[----:B------:R-:W-:Y:S01]  /*b350*/  @P6 STG.E.U16 desc[UR36][R6.64], R88 ;  /* 0x0000005806006986 */ /* 0x000fe2000c101524 */
[----:B--2---:R-:W-:-:S05]  /*b360*/  IADD3 R130, P6, R121, R4, RZ ;  /* 0x0000000479827210 */ /* 0x004fca0007fde0ff */
[----:B---3--:R-:W-:Y:S01]  /*b370*/  IMAD.X R131, R13, 0x1, R5, P6 ;  /* 0x000000010d837824 */ /* 0x008fe200030e0605 */
[----:B------:R-:W-:-:S04]  /*b380*/  ISETP.GT.AND P6, PT, R14, 0x1, PT ;  /* 0x000000010e00780c */ /* 0x000fc80003fc4270 */
[----:B------:R-:W-:-:S13]  /*b390*/  ISETP.GT.AND P6, PT, R3, 0x80, P6 ;  /* 0x000000800300780c */ /* 0x000fda00037c4270 */
[----:B------:R0:W-:Y:S01]  /*b3a0*/  @P6 STG.E.U16 desc[UR36][R124.64], R89 ;  /* 0x000000597c006986 */ /* 0x0001e2000c101524 */
[----:B------:R-:W-:-:S05]  /*b3b0*/  IADD3 R20, P6, R11, R8, RZ ;  /* 0x000000080b147210 */ /* 0x000fca0007fde0ff */
[----:B------:R-:W-:Y:S01]  /*b3c0*/  IMAD.X R21, R13, 0x1, R9, P6 ;  /* 0x000000010d157824 */ /* 0x000fe200030e0609 */
[----:B------:R-:W-:Y:S02]  /*b3d0*/  ISETP.GT.AND P6, PT, R3, 0x88, P4 ;  /* 0x000000880300780c */ /* 0x000fe400027c4270 */
[----:B0-----:R-:W-:-:S11]  /*b3e0*/  LOP3.LUT R89, R11, 0x20, RZ, 0xfc, !PT ;  /* 0x000000200b597812 */ /* 0x001fd600078efcff */
[----:B------:R-:W-:Y:S01]  /*b3f0*/  @P6 STG.E.U16 desc[UR36][R20.64], R90 ;  /* 0x0000005a14006986 */ /* 0x000fe2000c101524 */
[----:B------:R-:W-:-:S05]  /*b400*/  IADD3 R126, P6, R15, R8, RZ ;  /* 0x000000080f7e7210 */ /* 0x000fca0007fde0ff */
[----:B------:R-:W-:Y:S01]  /*b410*/  IMAD.X R127, R13, 0x1, R9, P6 ;  /* 0x000000010d7f7824 */ /* 0x000fe200030e0609 */
[----:B------:R-:W-:-:S04]  /*b420*/  ISETP.GT.AND P6, PT, R14, 0x1, PT ;  /* 0x000000010e00780c */ /* 0x000fc80003fc4270 */
[----:B------:R-:W-:-:S13]  /*b430*/  ISETP.GT.AND P6, PT, R3, 0x88, P6 ;  /* 0x000000880300780c */ /* 0x000fda00037c4270 */
[----:B------:R0:W-:Y:S01]  /*b440*/  @P6 STG.E.U16 desc[UR36][R126.64], R10 ;  /* 0x0000000a7e006986 */ /* 0x0001e2000c101524 */
[----:B------:R-:W-:-:S05]  /*b450*/  IADD3 R132, P6, R89, R4, RZ ;  /* 0x0000000459847210 */ /* 0x000fca0007fde0ff */
[----:B------:R-:W-:Y:S01]  /*b460*/  IMAD.X R133, R13, 0x1, R5, P6 ;  /* 0x000000010d857824 */ /* 0x000fe200030e0605 */
[----:B------:R-:W-:-:S04]  /*b470*/  ISETP.GT.AND P6, PT, R14, 0x8, PT ;  /* 0x000000080e00780c */ /* 0x000fc80003fc4270 */
[----:B------:R-:W-:Y:S02]  /*b480*/  ISETP.GT.AND P6, PT, R3, 0x80, P6 ;  /* 0x000000800300780c */ /* 0x000fe400037c4270 */
[----:B0-----:R-:W-:Y:S02]  /*b490*/  PRMT R10, R95, 0x7610, R10 ;  /* 0x000076105f0a7816 */ /* 0x001fe4000000000a */
[----:B------:R-:W-:-:S09]  /*b4a0*/  LOP3.LUT R95, R11, 0x32, RZ, 0xfc, !PT ;  /* 0x000000320b5f7812 */ /* 0x000fd200078efcff */
        /* <DEDUP_REMOVED lines=105> */
[----:B------:R-:W-:-:S13]  /*bb40*/  ISETP.GT.AND P6, PT, R3, 0x88, P5 ;  /* 0x000000880300780c */ /* 0x000fda0002fc4270 */
[----:B------:R0:W-:Y:S01]  /*bb50*/  @P6 STG.E.U16 desc[UR36][R126.64], R10 ;  /* 0x0000000a7e006986 */ /* 0x0001e2000c101524 */
[----:B------:R-:W-:-:S05]  /*bb60*/  IADD3 R128, P6, R109, R4, RZ ;  /* 0x000000046d807210 */ /* 0x000fca0007fde0ff */
[----:B------:R-:W-:Y:S01]  /*bb70*/  IMAD.X R129, R13, 0x1, R5, P6 ;  /* 0x000000010d817824 */ /* 0x000fe200030e0605 */
[----:B------:R-:W-:Y:S02]  /*bb80*/  ISETP.GT.AND P6, PT, R3, 0x80, P3 ;  /* 0x000000800300780c */ /* 0x000fe40001fc4270 */
[----:B0-----:R-:W-:-:S11]  /*bb90*/  PRMT R10, R114, 0x7610, R10 ;  /* 0x00007610720a7816 */ /* 0x001fd6000000000a */
[----:B------:R0:W-:Y:S01]  /*bba0*/  @P6 STG.E.U16 desc[UR36][R132.64], R112 ;  /* 0x0000007084006986 */ /* 0x0001e2000c101524 */
[----:B------:R-:W-:-:S05]  /*bbb0*/  IADD3 R124, P6, R111, R4, RZ ;  /* 0x000000046f7c7210 */ /* 0x000fca0007fde0ff */
[----:B------:R-:W-:Y:S01]  /*bbc0*/  IMAD.X R125, R13, 0x1, R5, P6 ;  /* 0x000000010d7d7824 */ /* 0x000fe200030e0605 */
[----:B------:R-:W-:-:S13]  /*bbd0*/  ISETP.GT.AND P6, PT, R3, 0x80, P0 ;  /* 0x000000800300780c */ /* 0x000fda00007c4270 */
[----:B------:R1:W-:Y:S01]  /*bbe0*/  @P6 STG.E.U16 desc[UR36][R134.64], R113 ;  /* 0x0000007186006986 */ /* 0x0003e2000c101524 */
[----:B------:R-:W-:-:S05]  /*bbf0*/  IADD3 R4, P6, R105, R8, RZ ;  /* 0x0000000869047210 */ /* 0x000fca0007fde0ff */
[----:B------:R-:W-:Y:S01]  /*bc00*/  IMAD.X R5, R13, 0x1, R9, P6 ;  /* 0x000000010d057824 */ /* 0x000fe200030e0609 */
[----:B------:R-:W-:-:S13]  /*bc10*/  ISETP.GT.AND P6, PT, R3, 0x88, P3 ;  /* 0x000000880300780c */ /* 0x000fda0001fc4270 */
[----:B------:R-:W-:Y:S01]  /*bc20*/  @P6 STG.E.U16 desc[UR36][R4.64], R10 ;  /* 0x0000000a04006986 */ /* 0x000fe2000c101524 */
[----:B0-----:R-:W-:-:S05]  /*bc30*/  IADD3 R112, P6, R107, R8, RZ ;  /* 0x000000086b707210 */ /* 0x001fca0007fde0ff */
[----:B-1----:R-:W-:Y:S01]  /*bc40*/  IMAD.X R113, R13, 0x1, R9, P6 ;  /* 0x000000010d717824 */ /* 0x002fe200030e0609 */
[----:B------:R-:W-:-:S13]  /*bc50*/  ISETP.GT.AND P6, PT, R3, 0x88, P0 ;  /* 0x000000880300780c */ /* 0x000fda00007c4270 */
[----:B------:R0:W-:Y:S01]  /*bc60*/  @P6 STG.E.U16 desc[UR36][R112.64], R115 ;  /* 0x0000007370006986 */ /* 0x0001e2000c101524 */
[----:B------:R-:W-:-:S05]  /*bc70*/  IADD3 R114, P6, R109, R8, RZ ;  /* 0x000000086d727210 */ /* 0x000fca0007fde0ff */
[----:B0-----:R-:W-:Y:S01]  /*bc80*/  IMAD.X R115, R13, 0x1, R9, P6 ;  /* 0x000000010d737824 */ /* 0x001fe200030e0609 */
[----:B------:R-:W-:-:S13]  /*bc90*/  ISETP.GT.AND P6, PT, R3, 0x80, P2 ;  /* 0x000000800300780c */ /* 0x000fda00017c4270 */
        /* <DEDUP_REMOVED lines=13> */
[----:B0-----:R-:W-:-:S05]  /*bd70*/  IADD3 R116, P6, R123, R6, RZ ;  /* 0x000000067b747210 */ /* 0x001fca0007fde0ff */
[----:B-1----:R-:W-:Y:S01]  /*bd80*/  IMAD.X R117, R13, 0x1, R7, P6 ;  /* 0x000000010d757824 */ /* 0x002fe200030e0607 */
[----:B------:R-:W-:-:S13]  /*bd90*/  ISETP.GT.AND P6, PT, R3, 0x100, P4 ;  /* 0x000001000300780c */ /* 0x000fda00027c4270 */
[----:B------:R0:W-:Y:S01]  /*bda0*/  @P6 STG.E.U16 desc[UR36][R4.64], R56 ;  /* 0x0000003804006986 */ /* 0x0001e2000c101524 */
[----:B--2---:R-:W-:-:S05]  /*bdb0*/  IADD3 R114, P6, R121, R6, RZ ;  /* 0x0000000679727210 */ /* 0x004fca0007fde0ff */
[----:B------:R-:W-:Y:S01]  /*bdc0*/  IMAD.X R115, R13, 0x1, R7, P6 ;  /* 0x000000010d737824 */ /* 0x000fe200030e0607 */
[----:B------:R-:W-:-:S04]  /*bdd0*/  ISETP.GT.AND P6, PT, R14, 0x1, PT ;  /* 0x000000010e00780c */ /* 0x000fc80003fc4270 */
[----:B------:R-:W-:-:S13]  /*bde0*/  ISETP.GT.AND P6, PT, R3, 0x100, P6 ;  /* 0x000001000300780c */ /* 0x000fda00037c4270 */
[----:B------:R1:W-:Y:S01]  /*bdf0*/  @P6 STG.E.U16 desc[UR36][R112.64], R57 ;  /* 0x0000003970006986 */ /* 0x0003e2000c101524 */
[----:B---3--:R-:W-:-:S05]  /*be00*/  IADD3 R8, P6, R11, R20, RZ ;  /* 0x000000140b087210 */ /* 0x008fca0007fde0ff */
[----:B------:R-:W-:Y:S01]  /*be10*/  IMAD.X R9, R13, 0x1, R21, P6 ;  /* 0x000000010d097824 */ /* 0x000fe200030e0615 */
[----:B------:R-:W-:-:S13]  /*be20*/  ISETP.GT.AND P6, PT, R3, 0x108, P4 ;  /* 0x000001080300780c */ /* 0x000fda00027c4270 */
[----:B------:R-:W-:Y:S01]  /*be30*/  @P6 STG.E.U16 desc[UR36][R8.64], R58 ;  /* 0x0000003a08006986 */ /* 0x000fe2000c101524 */
[----:B0-----:R-:W-:-:S05]  /*be40*/  IADD3 R56, P6, R15, R20, RZ ;  /* 0x000000140f387210 */ /* 0x001fca0007fde0ff */
[----:B-1----:R-:W-:Y:S01]  /*be50*/  IMAD.X R57, R13, 0x1, R21, P6 ;  /* 0x000000010d397824 */ /* 0x002fe200030e0615 */
[----:B------:R-:W-:-:S04]  /*be60*/  ISETP.GT.AND P6, PT, R14, 0x1, PT ;  /* 0x000000010e00780c */ /* 0x000fc80003fc4270 */
[----:B------:R-:W-:-:S13]  /*be70*/  ISETP.GT.AND P6, PT, R3, 0x108, P6 ;  /* 0x000001080300780c */ /* 0x000fda00037c4270 */
[----:B------:R0:W-:Y:S01]  /*be80*/  @P6 STG.E.U16 desc[UR36][R56.64], R59 ;  /* 0x0000003b38006986 */ /* 0x0001e2000c101524 */
        /* <DEDUP_REMOVED lines=10> */
[----:B0-----:R-:W-:-:S05]  /*bf30*/  IADD3 R56, P6, R123, R20, RZ ;  /* 0x000000147b387210 */ /* 0x001fca0007fde0ff */
        /* <DEDUP_REMOVED lines=9> */
[----:B-1----:R-:W-:-:S05]  /*bfd0*/  IADD3 R60, P6, R93, R6, RZ ;  /* 0x000000065d3c7210 */ /* 0x002fca0007fde0ff */
[----:B--2---:R-:W-:Y:S01]  /*bfe0*/  IMAD.X R61, R13, 0x1, R7, P6 ;  /* 0x000000010d3d7824 */ /* 0x004fe200030e0607 */
[----:B------:R-:W-:-:S04]  /*bff0*/  ISETP.GT.AND P6, PT, R14, 0x10, PT ;  /* 0x000000100e00780c */ /* 0x000fc80003fc4270 */
[----:B------:R-:W-:-:S13]  /*c000*/  ISETP.GT.AND P6, PT, R3, 0x100, P6 ;  /* 0x000001000300780c */ /* 0x000fda00037c4270 */
[----:B------:R1:W-:Y:S01]  /*c010*/  @P6 STG.E.U16 desc[UR36][R112.64], R64 ;  /* 0x0000004070006986 */ /* 0x0003e2000c101524 */
[----:B0-----:R-:W-:-:S05]  /*c020*/  IADD3 R62, P6, R95, R6, RZ ;  /* 0x000000065f3e7210 */ /* 0x001fca0007fde0ff */
[----:B---3--:R-:W-:Y:S01]  /*c030*/  IMAD.X R63, R13, 0x1, R7, P6 ;  /* 0x000000010d3f7824 */ /* 0x008fe200030e0607 */
        /* <DEDUP_REMOVED lines=14> */
[----:B0-----:R-:W-:Y:S01]  /*c120*/  IMAD.X R65, R13, 0x1, R7, P6 ;  /* 0x000000010d417824 */ /* 0x001fe200030e0607 */
[----:B------:R-:W-:-:S04]  /*c130*/  ISETP.GT.AND P6, PT, R14, 0x18, PT ;  /* 0x000000180e00780c */ /* 0x000fc80003fc4270 */
[----:B------:R-:W-:-:S13]  /*c140*/  ISETP.GT.AND P6, PT, R3, 0x100, P6 ;  /* 0x000001000300780c */ /* 0x000fda00037c4270 */
[----:B------:R0:W-:Y:S01]  /*c150*/  @P6 STG.E.U16 desc[UR36][R60.64], R68 ;  /* 0x000000443c006986 */ /* 0x0001e2000c101524 */
[----:B--2---:R-:W-:-:S05]  /*c160*/  IADD3 R66, P6, R99, R6, RZ ;  /* 0x0000000663427210 */ /* 0x004fca0007fde0ff */
        /* <DEDUP_REMOVED lines=19> */
[----:B-1----:R-:W-:-:S05]  /*c2a0*/  IADD3 R62, P6, R103, R6, RZ ;  /* 0x00000006673e7210 */ /* 0x002fca0007fde0ff */
[----:B------:R-:W-:Y:S01]  /*c2b0*/  IMAD.X R63, R13, 0x1, R7, P6 ;  /* 0x000000010d3f7824 */ /* 0x000fe200030e0607 */
[----:B------:R-:W-:-:S04]  /*c2c0*/  ISETP.GT.AND P6, PT, R14, 0x21, PT ;  /* 0x000000210e00780c */ /* 0x000fc80003fc4270 */
        /* <DEDUP_REMOVED lines=29> */
[----:B------:R3:W-:Y:S01]  /*c4a0*/  @P6 STG.E.U16 desc[UR36][R58.64], R79 ;  /* 0x0000004f3a006986 */ /* 0x0007e2000c101524 */
[----:B0-----:R-:W-:-:S05]  /*c4b0*/  IADD3 R60, P6, R109, R6, RZ ;  /* 0x000000066d3c7210 */ /* 0x001fca0007fde0ff */
[----:B------:R-:W-:Y:S01]  /*c4c0*/  IMAD.X R61, R13, 0x1, R7, P6 ;  /* 0x000000010d3d7824 */ /* 0x000fe200030e0607 */
[----:B------:R-:W-:-:S13]  /*c4d0*/  ISETP.GT.AND P6, PT, R3, 0x100, P3 ;  /* 0x000001000300780c */ /* 0x000fda0001fc4270 */
[----:B------:R-:W-:Y:S01]  /*c4e0*/  @P6 STG.E.U16 desc[UR36][R64.64], R80 ;  /* 0x0000005040006986 */ /* 0x000fe2000c101524 */
[----:B-1----:R-:W-:-:S05]  /*c4f0*/  IADD3 R62, P6, R111, R6, RZ ;  /* 0x000000066f3e7210 */ /* 0x002fca0007fde0ff */
[----:B------:R-:W-:Y:S01]  /*c500*/  IMAD.X R63, R13, 0x1, R7, P6 ;  /* 0x000000010d3f7824 */ /* 0x000fe200030e0607 */
[----:B------:R-:W-:-:S13]  /*c510*/  ISETP.GT.AND P6, PT, R3, 0x100, P0 ;  /* 0x000001000300780c */ /* 0x000fda00007c4270 */
[----:B------:R-:W-:Y:S01]  /*c520*/  @P6 STG.E.U16 desc[UR36][R66.64], R81 ;  /* 0x0000005142006986 */ /* 0x000fe2000c101524 */
[----:B------:R-:W-:-:S05]  /*c530*/  IADD3 R6, P6, R105, R20, RZ ;  /* 0x0000001469067210 */ /* 0x000fca0007fde0ff */
[----:B------:R-:W-:Y:S01]  /*c540*/  IMAD.X R7, R13, 0x1, R21, P6 ;  /* 0x000000010d077824 */ /* 0x000fe200030e0615 */
[----:B------:R-:W-:-:S13]  /*c550*/  ISETP.GT.AND P6, PT, R3, 0x108, P3 ;  /* 0x000001080300780c */ /* 0x000fda0001fc4270 */
[----:B------:R0:W-:Y:S01]  /*c560*/  @P6 STG.E.U16 desc[UR36][R6.64], R82 ;  /* 0x0000005206006986 */ /* 0x0001e2000c101524 */
[----:B--2---:R-:W-:-:S05]  /*c570*/  IADD3 R56, P6, R107, R20, RZ ;  /* 0x000000146b387210 */ /* 0x004fca0007fde0ff */
[----:B------:R-:W-:Y:S01]  /*c580*/  IMAD.X R57, R13, 0x1, R21, P6 ;  /* 0x000000010d397824 */ /* 0x000fe200030e0615 */
        /* <DEDUP_REMOVED lines=10> */
[----:B------:R-:W-:-:S05]  /*c630*/  IADD3 R20, P6, R11, R4, RZ ;  /* 0x000000040b147210 */ /* 0x000fca0007fde0ff */
[----:B------:R-:W-:Y:S01]  /*c640*/  IMAD.X R21, R13, 0x1, R5, P6 ;  /* 0x000000010d157824 */ /* 0x000fe200030e0605 */
        /* <DEDUP_REMOVED lines=8> */
[C---:B------:R-:W-:Y:S02]  /*c6d0*/  ISETP.GT.AND P6, PT, R3.reuse, 0x180, P4 ;  /* 0x000001800300780c */ /* 0x040fe400027c4270 */
[----:B------:R-:W-:-:S11]  /*c6e0*/  ISETP.GT.AND P4, PT, R3, 0x188, P4 ;  /* 0x000001880300780c */ /* 0x000fd60002784270 */
        /* <DEDUP_REMOVED lines=9> */
[----:B------:R1:W-:Y:S01]  /*c780*/  @P4 STG.E.U16 desc[UR36][R6.64], R26 ;  /* 0x0000001a06004986 */ /* 0x0003e2000c101524 */
[----:B------:R-:W-:-:S05]  /*c790*/  IADD3 R10, P4, R15, R8, RZ ;  /* 0x000000080f0a7210 */ /* 0x000fca0007f9e0ff */
[----:B------:R-:W-:Y:S01]  /*c7a0*/  IMAD.X R11, R13, 0x1, R9, P4 ;  /* 0x000000010d0b7824 */ /* 0x000fe200020e0609 */
[----:B------:R-:W-:Y:S02]  /*c7b0*/  ISETP.GT.AND P4, PT, R3, 0x188, P6 ;  /* 0x000001880300780c */ /* 0x000fe40003784270 */
[----:B------:R-:W-:-:S11]  /*c7c0*/  ISETP.GT.AND P6, PT, R14, 0x8, PT ;  /* 0x000000080e00780c */ /* 0x000fd60003fc4270 */
[----:B------:R3:W-:Y:S01]  /*c7d0*/  @P4 STG.E.U16 desc[UR36][R10.64], R27 ;  /* 0x0000001b0a004986 */ /* 0x0007e2000c101524 */
[----:B--2---:R-:W-:-:S05]  /*c7e0*/  IADD3 R20, P4, R89, R4, RZ ;  /* 0x0000000459147210 */ /* 0x004fca0007f9e0ff */
[----:B------:R-:W-:Y:S01]  /*c7f0*/  IMAD.X R21, R13, 0x1, R5, P4 ;  /* 0x000000010d157824 */ /* 0x000fe200020e0605 */
[----:B------:R-:W-:Y:S02]  /*c800*/  ISETP.GT.AND P4, PT, R3, 0x180, P6 ;  /* 0x000001800300780c */ /* 0x000fe40003784270 */
[----:B------:R-:W-:-:S11]  /*c810*/  ISETP.GT.AND P6, PT, R14, 0x9, PT ;  /* 0x000000090e00780c */ /* 0x000fd60003fc4270 */
[----:B------:R2:W-:Y:S01]  /*c820*/  @P4 STG.E.U16 desc[UR36][R60.64], R28 ;  /* 0x0000001c3c004986 */ /* 0x0005e2000c101524 */
[----:B------:R-:W-:-:S05]  /*c830*/  IADD3 R24, P4, R91, R4, RZ ;  /* 0x000000045b187210 */ /* 0x000fca0007f9e0ff */
[----:B0-----:R-:W-:Y:S01]  /*c840*/  IMAD.X R25, R13, 0x1, R5, P4 ;  /* 0x000000010d197824 */ /* 0x001fe200020e0605 */
[----:B------:R-:W-:-:S13]  /*c850*/  ISETP.GT.AND P4, PT, R3, 0x180, P6 ;  /* 0x000001800300780c */ /* 0x000fda0003784270 */
[----:B------:R0:W-:Y:S01]  /*c860*/  @P4 STG.E.U16 desc[UR36][R58.64], R29 ;  /* 0x0000001d3a004986 */ /* 0x0001e2000c101524 */
[----:B-1----:R-:W-:-:S05]  /*c870*/  IADD3 R6, P4, R123, R8, RZ ;  /* 0x000000087b067210 */ /* 0x002fca0007f9e0ff */
[----:B------:R-:W-:Y:S01]  /*c880*/  IMAD.X R7, R13, 0x1, R9, P4 ;  /* 0x000000010d077824 */ /* 0x000fe200020e0609 */
[----:B------:R-:W-:-:S04]  /*c890*/  ISETP.GT.AND P4, PT, R14, 0x8, PT ;  /* 0x000000080e00780c */ /* 0x000fc80003f84270 */
[----:B------:R-:W-:-:S13]  /*c8a0*/  ISETP.GT.AND P4, PT, R3, 0x188, P4 ;  /* 0x000001880300780c */ /* 0x000fda0002784270 */
[----:B------:R1:W-:Y:S01]  /*c8b0*/  @P4 STG.E.U16 desc[UR36][R6.64], R30 ;  /* 0x0000001e06004986 */ /* 0x0003e2000c101524 */
[----:B---3--:R-:W-:-:S05]  /*c8c0*/  IADD3 R10, P4, R121, R8, RZ ;  /* 0x00000008790a7210 */ /* 0x008fca0007f9e0ff */
[----:B------:R-:W-:Y:S01]  /*c8d0*/  IMAD.X R11, R13, 0x1, R9, P4 ;  /* 0x000000010d0b7824 */ /* 0x000fe200020e0609 */
[----:B------:R-:W-:Y:S02]  /*c8e0*/  ISETP.GT.AND P4, PT, R3, 0x188, P6 ;  /* 0x000001880300780c */ /* 0x000fe40003784270 */
[----:B------:R-:W-:-:S11]  /*c8f0*/  ISETP.GT.AND P6, PT, R14, 0x10, PT ;  /* 0x000000100e00780c */ /* 0x000fd60003fc4270 */
[----:B------:R3:W-:Y:S01]  /*c900*/  @P4 STG.E.U16 desc[UR36][R10.64], R31 ;  /* 0x0000001f0a004986 */ /* 0x0007e2000c101524 */
[----:B------:R-:W-:-:S05]  /*c910*/  IADD3 R26, P4, R93, R4, RZ ;  /* 0x000000045d1a7210 */ /* 0x000fca0007f9e0ff */
[----:B------:R-:W-:Y:S01]  /*c920*/  IMAD.X R27, R13, 0x1, R5, P4 ;  /* 0x000000010d1b7824 */ /* 0x000fe200020e0605 */
[----:B------:R-:W-:Y:S02]  /*c930*/  ISETP.GT.AND P4, PT, R3, 0x180, P6 ;  /* 0x000001800300780c */ /* 0x000fe40003784270 */
[----:B------:R-:W-:-:S11]  /*c940*/  ISETP.GT.AND P6, PT, R14, 0x11, PT ;  /* 0x000000110e00780c */ /* 0x000fd60003fc4270 */
[----:B------:R4:W-:Y:S01]  /*c950*/  @P4 STG.E.U16 desc[UR36][R20.64], R32 ;  /* 0x0000002014004986 */ /* 0x0009e2000c101524 */
[----:B--2---:R-:W-:-:S05]  /*c960*/  IADD3 R28, P4, R95, R4, RZ ;  /* 0x000000045f1c7210 */ /* 0x004fca0007f9e0ff */
        /* <DEDUP_REMOVED lines=13> */
[----:B----4-:R-:W-:-:S05]  /*ca40*/  IADD3 R20, P4, R97, R4, RZ ;  /* 0x0000000461147210 */ /* 0x010fca0007f9e0ff */
[----:B------:R-:W-:Y:S01]  /*ca50*/  IMAD.X R21, R13, 0x1, R5, P4 ;  /* 0x000000010d157824 */ /* 0x000fe200020e0605 */
[----:B------:R-:W-:Y:S02]  /*ca60*/  ISETP.GT.AND P4, PT, R3, 0x180, P6 ;  /* 0x000001800300780c */ /* 0x000fe40003784270 */
[----:B------:R-:W-:-:S11]  /*ca70*/  ISETP.GT.AND P6, PT, R14, 0x19, PT ;  /* 0x000000190e00780c */ /* 0x000fd60003fc4270 */
[----:B------:R3:W-:Y:S01]  /*ca80*/  @P4 STG.E.U16 desc[UR36][R26.64], R36 ;  /* 0x000000241a004986 */ /* 0x0007e2000c101524 */
[----:B0-----:R-:W-:-:S05]  /*ca90*/  IADD3 R24, P4, R99, R4, RZ ;  /* 0x0000000463187210 */ /* 0x001fca0007f9e0ff */
[----:B------:R-:W-:Y:S01]  /*caa0*/  IMAD.X R25, R13, 0x1, R5, P4 ;  /* 0x000000010d197824 */ /* 0x000fe200020e0605 */
        /* <DEDUP_REMOVED lines=9> */
[----:B------:R-:W-:Y:S02]  /*cb40*/  ISETP.GT.AND P4, PT, R3, 0x188, P6 ;  /* 0x000001880300780c */ /* 0x000fe40003784270 */
[----:B------:R-:W-:-:S11]  /*cb50*/  ISETP.GT.AND P6, PT, R14, 0x20, PT ;  /* 0x000000200e00780c */ /* 0x000fd60003fc4270 */
[----:B------:R2:W-:Y:S01]  /*cb60*/  @P4 STG.E.U16 desc[UR36][R10.64], R39 ;  /* 0x000000270a004986 */ /* 0x0005e2000c101524 */
[----:B---3--:R-:W-:-:S05]  /*cb70*/  IADD3 R26, P4, R101, R4, RZ ;  /* 0x00000004651a7210 */ /* 0x008fca0007f9e0ff */
[----:B------:R-:W-:Y:S01]  /*cb80*/  IMAD.X R27, R13, 0x1, R5, P4 ;  /* 0x000000010d1b7824 */ /* 0x000fe200020e0605 */
[----:B------:R-:W-:Y:S02]  /*cb90*/  ISETP.GT.AND P4, PT, R3, 0x180, P6 ;  /* 0x000001800300780c */ /* 0x000fe40003784270 */
[----:B------:R-:W-:-:S11]  /*cba0*/  ISETP.GT.AND P6, PT, R14, 0x21, PT ;  /* 0x000000210e00780c */ /* 0x000fd60003fc4270 */
[----:B------:R3:W-:Y:S01]  /*cbb0*/  @P4 STG.E.U16 desc[UR36][R20.64], R40 ;  /* 0x0000002814004986 */ /* 0x0007e2000c101524 */
[----:B0-----:R-:W-:-:S05]  /*cbc0*/  IADD3 R28, P4, R103, R4, RZ ;  /* 0x00000004671c7210 */ /* 0x001fca0007f9e0ff */
[----:B------:R-:W-:Y:S01]  /*cbd0*/  IMAD.X R29, R13, 0x1, R5, P4 ;  /* 0x000000010d1d7824 */ /* 0x000fe200020e0605 */
[----:B------:R-:W-:-:S13]  /*cbe0*/  ISETP.GT.AND P4, PT, R3, 0x180, P6 ;  /* 0x000001800300780c */ /* 0x000fda0003784270 */
[----:B------:R-:W-:Y:S01]  /*cbf0*/  @P4 STG.E.U16 desc[UR36][R24.64], R41 ;  /* 0x0000002918004986 */ /* 0x000fe2000c101524 */
        /* <DEDUP_REMOVED lines=12> */
[----:B------:R-:W-:-:S13]  /*ccc0*/  ISETP.GT.AND P4, PT, R3, 0x180, P6 ;  /* 0x000001800300780c */ /* 0x000fda0003784270 */
[----:B------:R-:W-:Y:S01]  /*ccd0*/  @P4 STG.E.U16 desc[UR36][R26.64], R44 ;  /* 0x0000002c1a004986 */ /* 0x000fe2000c101524 */
[C---:B------:R-:W-:Y:S02]  /*cce0*/  ISETP.GT.AND P4, PT, R3.reuse, 0x180, P5 ;  /* 0x000001800300780c */ /* 0x040fe40002f84270 */
[----:B------:R-:W-:-:S11]  /*ccf0*/  ISETP.GT.AND P5, PT, R3, 0x188, P5 ;  /* 0x000001880300780c */ /* 0x000fd60002fa4270 */
[----:B------:R-:W-:Y:S01]  /*cd00*/  @P4 STG.E.U16 desc[UR36][R28.64], R45 ;  /* 0x0000002d1c004986 */ /* 0x000fe2000c101524 */
[----:B------:R-:W-:-:S13]  /*cd10*/  ISETP.GT.AND P4, PT, R3, 0x188, P6 ;  /* 0x000001880300780c */ /* 0x000fda0003784270 */
[----:B------:R-:W-:Y:S01]  /*cd20*/  @P4 STG.E.U16 desc[UR36][R20.64], R46 ;  /* 0x0000002e14004986 */ /* 0x000fe2000c101524 */
[----:B0-----:R-:W-:-:S05]  /*cd30*/  IADD3 R6, P4, R103, R8, RZ ;  /* 0x0000000867067210 */ /* 0x001fca0007f9e0ff */
[----:B------:R-:W-:Y:S01]  /*cd40*/  IMAD.X R7, R13, 0x1, R9, P4 ;  /* 0x000000010d077824 */ /* 0x000fe200020e0609 */
[C---:B------:R-:W-:Y:S02]  /*cd50*/  ISETP.GT.AND P4, PT, R3.reuse, 0x180, P3 ;  /* 0x000001800300780c */ /* 0x040fe40001f84270 */
[----:B------:R-:W-:Y:S02]  /*cd60*/  ISETP.GT.AND P3, PT, R3, 0x188, P3 ;  /* 0x000001880300780c */ /* 0x000fe40001f64270 */
[----:B------:R0:W-:Y:S01]  /*cd70*/  @P5 STG.E.U16 desc[UR36][R6.64], R47 ;  /* 0x0000002f06005986 */ /* 0x0001e2000c101524 */
[----:B-1----:R-:W-:-:S05]  /*cd80*/  IADD3 R10, P5, R105, R4, RZ ;  /* 0x00000004690a7210 */ /* 0x002fca0007fbe0ff */
[----:B------:R-:W-:-:S05]  /*cd90*/  IMAD.X R11, R13, 0x1, R5, P5 ;  /* 0x000000010d0b7824 */ /* 0x000fca00028e0605 */
[----:B------:R1:W-:Y:S01]  /*cda0*/  @P4 STG.E.U16 desc[UR36][R10.64], R48 ;  /* 0x000000300a004986 */ /* 0x0003e2000c101524 */
[----:B0-----:R-:W-:Y:S02]  /*cdb0*/  IADD3 R6, P5, R107, R4, RZ ;  /* 0x000000046b067210 */ /* 0x001fe40007fbe0ff */
[C---:B------:R-:W-:Y:S02]  /*cdc0*/  ISETP.GT.AND P4, PT, R3.reuse, 0x180, P0 ;  /* 0x000001800300780c */ /* 0x040fe40000784270 */
[----:B------:R-:W-:Y:S01]  /*cdd0*/  ISETP.GT.AND P0, PT, R3, 0x188, P0 ;  /* 0x000001880300780c */ /* 0x000fe20000704270 */
[----:B------:R-:W-:Y:S01]  /*cde0*/  IMAD.X R7, R13, 0x1, R5, P5 ;  /* 0x000000010d077824 */ /* 0x000fe200028e0605 */
[----:B------:R-:W-:-:S05]  /*cdf0*/  IADD3 R14, P5, R105, R8, RZ ;  /* 0x00000008690e7210 */ /* 0x000fca0007fbe0ff */
[----:B------:R-:W-:Y:S01]  /*ce00*/  IMAD.X R15, R13, 0x1, R9, P5 ;  /* 0x000000010d0f7824 */ /* 0x000fe200028e0609 */
[----:B------:R-:W-:-:S03]  /*ce10*/  IADD3 R20, P5, R109, R4, RZ ;  /* 0x000000046d147210 */ /* 0x000fc60007fbe0ff */
[----:B------:R4:W-:Y:S01]  /*ce20*/  @P4 STG.E.U16 desc[UR36][R6.64], R49 ;  /* 0x0000003106004986 */ /* 0x0009e2000c101524 */
[----:B------:R-:W-:Y:S01]  /*ce30*/  IADD3 R4, P4, R111, R4, RZ ;  /* 0x000000046f047210 */ /* 0x000fe20007f9e0ff */
[--C-:B------:R-:W-:Y:S02]  /*ce40*/  IMAD.X R21, R13, 0x1, R5.reuse, P5 ;  /* 0x000000010d157824 */ /* 0x100fe400028e0605 */
[----:B------:R4:W-:Y:S01]  /*ce50*/  @P3 STG.E.U16 desc[UR36][R14.64], R50 ;  /* 0x000000320e003986 */ /* 0x0009e2000c101524 */
[-C--:B-1----:R-:W-:Y:S01]  /*ce60*/  IADD3 R10, P3, R107, R8.reuse, RZ ;  /* 0x000000086b0a7210 */ /* 0x082fe20007f7e0ff */
[----:B------:R-:W-:Y:S01]  /*ce70*/  IMAD.X R5, R13, 0x1, R5, P4 ;  /* 0x000000010d057824 */ /* 0x000fe200020e0605 */
[C---:B------:R-:W-:Y:S02]  /*ce80*/  ISETP.GT.AND P4, PT, R3.reuse, 0x180, P2 ;  /* 0x000001800300780c */ /* 0x040fe40001784270 */
[----:B------:R-:W-:Y:S01]  /*ce90*/  ISETP.GT.AND P2, PT, R3, 0x188, P2 ;  /* 0x000001880300780c */ /* 0x000fe20001744270 */
[----:B------:R-:W-:Y:S01]  /*cea0*/  IMAD.X R11, R13, 0x1, R9, P3 ;  /* 0x000000010d0b7824 */ /* 0x000fe200018e0609 */
[----:B------:R-:W-:-:S02]  /*ceb0*/  IADD3 R24, P3, R109, R8, RZ ;  /* 0x000000086d187210 */ /* 0x000fc40007f7e0ff */
[----:B------:R-:W-:Y:S02]  /*cec0*/  IADD3 R8, P5, R111, R8, RZ ;  /* 0x000000086f087210 */ /* 0x000fe40007fbe0ff */
[----:B------:R4:W-:Y:S01]  /*ced0*/  @P0 STG.E.U16 desc[UR36][R10.64], R51 ;  /* 0x000000330a000986 */ /* 0x0009e2000c101524 */
[--C-:B------:R-:W-:Y:S01]  /*cee0*/  IMAD.X R25, R13, 0x1, R9.reuse, P3 ;  /* 0x000000010d197824 */ /* 0x100fe200018e0609 */
[----:B------:R-:W-:Y:S01]  /*cef0*/  ISETP.GT.AND P3, PT, R3, 0x180, P1 ;  /* 0x000001800300780c */ /* 0x000fe20000f64270 */
[----:B------:R-:W-:Y:S01]  /*cf00*/  IMAD.X R9, R13, 0x1, R9, P5 ;  /* 0x000000010d097824 */ /* 0x000fe200028e0609 */
[----:B------:R-:W-:Y:S01]  /*cf10*/  ISETP.GT.AND P1, PT, R3, 0x188, P1 ;  /* 0x000001880300780c */ /* 0x000fe20000f24270 */
[----:B------:R4:W-:Y:S10]  /*cf20*/  @P4 STG.E.U16 desc[UR36][R20.64], R52 ;  /* 0x0000003414004986 */ /* 0x0009f4000c101524 */
[----:B------:R4:W-:Y:S04]  /*cf30*/  @P3 STG.E.U16 desc[UR36][R4.64], R53 ;  /* 0x0000003504003986 */ /* 0x0009e8000c101524 */
[----:B------:R4:W-:Y:S04]  /*cf40*/  @P2 STG.E.U16 desc[UR36][R24.64], R54 ;  /* 0x0000003618002986 */ /* 0x0009e8000c101524 */
[----:B------:R4:W-:Y:S02]  /*cf50*/  @P1 STG.E.U16 desc[UR36][R8.64], R55 ;  /* 0x0000003708001986 */ /* 0x0009e4000c101524 */
.L_x_256:
[----:B------:R-:W-:Y:S05]  /*cf60*/  BSYNC B0 ;  /* 0x0000000000007941 */ /* 0x000fea0003800000 */
.L_x_34:
[----:B------:R-:W-:Y:S01]  /*cf70*/  ULDC UR4, c[0x0][0xc] ;  /* 0x0000030000047ab9 */ /* 0x000fe20000000800 */
[----:B------:R-:W-:Y:S01]  /*cf80*/  ULDC UR5, c[0x0][0x10] ;  /* 0x0000040000057ab9 */ /* 0x000fe20000000800 */
[----:B------:R-:W0:Y:S01]  /*cf90*/  LDC R3, c[0x0][0x14] ;  /* 0x00000500ff037b82 */ /* 0x000e220000000800 */
[----:B------:R-:W-:Y:S01]  /*cfa0*/  UIMAD.WIDE.U32 UR4, UR4, UR5, URZ ;  /* 0x00000005040472a5 */ /* 0x000fe2000f8e003f */
[----:B------:R-:W-:Y:S02]  /*cfb0*/  IMAD.MOV.U32 R156, RZ, RZ, -0x1 ;  /* 0xffffffffff9c7424 */ /* 0x000fe400078e00ff */
[----:B------:R-:W-:-:S03]  /*cfc0*/  IMAD.MOV.U32 R153, RZ, RZ, -0x1 ;  /* 0xffffffffff997424 */ /* 0x000fc600078e00ff */
[----:B0-----:R-:W-:-:S04]  /*cfd0*/  IMAD.WIDE.U32 R16, R3, UR4, R16 ;  /* 0x0000000403107c25 */ /* 0x001fc8000f8e0010 */
[----:B------:R-:W-:Y:S01]  /*cfe0*/  IMAD R3, R3, UR5, RZ ;  /* 0x0000000503037c24 */ /* 0x000fe2000f8e02ff */
[----:B------:R-:W-:Y:S02]  /*cff0*/  ULDC.64 UR4, c[0x0][0x650] ;  /* 0x0001940000047ab9 */ /* 0x000fe40000000a00 */
[----:B------:R-:W-:Y:S01]  /*d000*/  ISETP.GE.U32.AND P0, PT, R16, UR4, PT ;  /* 0x0000000410007c0c */ /* 0x000fe2000bf06070 */
[--C-:B------:R-:W-:Y:S01]  /*d010*/  IMAD.IADD R17, R17, 0x1, R3.reuse ;  /* 0x0000000111117824 */ /* 0x100fe200078e0203 */
[----:B------:R-:W-:-:S04]  /*d020*/  PRMT R3, RZ, 0x7610, R3 ;  /* 0x00007610ff037816 */ /* 0x000fc80000000003 */
[----:B------:R-:W-:-:S13]  /*d030*/  ISETP.GE.U32.AND.EX P0, PT, R17, UR5, PT, P0 ;  /* 0x0000000511007c0c */ /* 0x000fda000bf06100 */
[----:B------:R-:W-:Y:S05]  /*d040*/  @P0 BRA `(.L_x_257) ;  /* 0x0000000400640947 */ /* 0x000fea0003800000 */
[----:B------:R-:W0:Y:S01]  /*d050*/  S2R R12, SR_CTAID.X ;  /* 0x00000000000c7919 */ /* 0x000e220000002500 */
[----:B--2-4-:R-:W2:Y:S01]  /*d060*/  LDC.64 R10, c[0x0][0x628] ;  /* 0x00018a00ff0a7b82 */ /* 0x014ea20000000a00 */
[----:B------:R-:W-:Y:S01]  /*d070*/  ULDC UR4, c[0x0][0x150] ;  /* 0x0000540000047ab9 */ /* 0x000fe20000000800 */
[----:B------:R-:W-:Y:S01]  /*d080*/  IMAD.MOV.U32 R8, RZ, RZ, R16 ;  /* 0x000000ffff087224 */ /* 0x000fe200078e0010 */
[----:B------:R-:W4:Y:S01]  /*d090*/  S2R R24, SR_CTAID.Y ;  /* 0x0000000000187919 */ /* 0x000f220000002600 */
[----:B------:R-:W-:-:S04]  /*d0a0*/  IMAD.MOV.U32 R9, RZ, RZ, R17 ;  /* 0x000000ffff097224 */ /* 0x000fc800078e0011 */
[----:B------:R-:W1:Y:S08]  /*d0b0*/  LDC R21, c[0x0][0x144] ;  /* 0x00005100ff157b82 */ /* 0x000e700000000800 */
[----:B------:R-:W1:Y:S08]  /*d0c0*/  LDC R0, c[0x0][0x630] ;  /* 0x00018c00ff007b82 */ /* 0x000e700000000800 */
[----:B------:R-:W1:Y:S01]  /*d0d0*/  LDC.64 R14, c[0x0][0x620] ;  /* 0x00018800ff0e7b82 */ /* 0x000e620000000a00 */
[----:B--2---:R-:W-:-:S04]  /*d0e0*/  ISETP.NE.U32.AND P0, PT, R10, RZ, PT ;  /* 0x000000ff0a00720c */ /* 0x004fc80003f05070 */
[----:B------:R-:W-:Y:S02]  /*d0f0*/  ISETP.NE.AND.EX P0, PT, R11, RZ, PT, P0 ;  /* 0x000000ff0b00720c */ /* 0x000fe40003f05300 */
[----:B0-----:R-:W-:-:S05]  /*d100*/  I2FP.F32.U32 R3, R12 ;  /* 0x0000000c00037245 */ /* 0x001fca0000201000 */
[----:B------:R-:W-:-:S04]  /*d110*/  FMUL R3, R3, UR4 ;  /* 0x0000000403037c20 */ /* 0x000fc80008400000 */
[----:B---3-5:R0:W2:Y:S02]  /*d120*/  F2I.U32.TRUNC.NTZ R20, R3 ;  /* 0x0000000300147305 */ /* 0x0280a4000020f000 */
[----:B----4-:R-:W-:Y:S05]  /*d130*/  @!P0 BRA `(.L_x_258) ;  /* 0x0000000000288947 */ /* 0x010fea0003800000 */
[----:B0-----:R-:W0:Y:S02]  /*d140*/  LDC R3, c[0x0][0x634] ;  /* 0x00018d00ff037b82 */ /* 0x001e240000000800 */
[----:B0-----:R-:W-:-:S05]  /*d150*/  IADD3 R3, P0, R16, R3, RZ ;  /* 0x0000000310037210 */ /* 0x001fca0007f1e0ff */
[----:B------:R-:W-:-:S04]  /*d160*/  IMAD.X R13, RZ, RZ, R17, P0 ;  /* 0x000000ffff0d7224 */ /* 0x000fc800000e0611 */
[----:B------:R-:W-:-:S04]  /*d170*/  IMAD.WIDE.U32 R4, R13, R10, RZ ;  /* 0x0000000a0d047225 */ /* 0x000fc800078e00ff */
[----:B-1----:R-:W-:-:S04]  /*d180*/  IMAD.WIDE.U32 R6, P0, R3, R11, R4 ;  /* 0x0000000b03067225 */ /* 0x002fc80007800004 */
[----:B------:R-:W-:-:S04]  /*d190*/  IMAD.WIDE.U32 R4, R3, R10, RZ ;  /* 0x0000000a03047225 */ /* 0x000fc800078e00ff */
[----:B------:R-:W-:Y:S01]  /*d1a0*/  IMAD.X R9, RZ, RZ, RZ, P0 ;  /* 0x000000ffff097224 */ /* 0x000fe200000e06ff */
[----:B------:R-:W-:Y:S01]  /*d1b0*/  IADD3 RZ, P0, R5, R6, RZ ;  /* 0x0000000605ff7210 */ /* 0x000fe20007f1e0ff */
[----:B------:R-:W-:-:S04]  /*d1c0*/  IMAD.MOV.U32 R8, RZ, RZ, R7 ;  /* 0x000000ffff087224 */ /* 0x000fc800078e0007 */
[----:B------:R-:W-:-:S08]  /*d1d0*/  IMAD.WIDE.U32.X R8, R13, R11, R8, P0 ;  /* 0x0000000b0d087225 */ /* 0x000fd000000e0408 */
.L_x_258:
[----:B------:R-:W3:Y:S01]  /*d1e0*/  LDC.64 R28, c[0x0][0x640] ;  /* 0x00019000ff1c7b82 */ /* 0x000ee20000000a00 */
[-CC-:B-1----:R-:W-:Y:S01]  /*d1f0*/  SHF.R.U64 R153, R8, R0.reuse, R9.reuse ;  /* 0x0000000008997219 */ /* 0x182fe20000001209 */
[----:B--2---:R-:W-:Y:S01]  /*d200*/  IMAD.MOV R20, RZ, RZ, -R20 ;  /* 0x000000ffff147224 */ /* 0x004fe200078e0a14 */
[----:B------:R-:W-:Y:S01]  /*d210*/  SHF.R.U32.HI R0, RZ, R0, R9 ;  /* 0x00000000ff007219 */ /* 0x000fe20000011609 */
[----:B------:R-:W-:Y:S01]  /*d220*/  ULDC UR4, c[0x0][0x154] ;  /* 0x0000550000047ab9 */ /* 0x000fe20000000800 */
[----:B0-----:R-:W-:Y:S01]  /*d230*/  IADD3 R3, P0, RZ, -R153, RZ ;  /* 0x80000099ff037210 */ /* 0x001fe20007f1e0ff */
[----:B------:R-:W-:Y:S02]  /*d240*/  IMAD R21, R21, R20, R12 ;  /* 0x0000001415157224 */ /* 0x000fe400078e020c */
[----:B------:R-:W0:Y:S01]  /*d250*/  LDC R6, c[0x0][0x618] ;  /* 0x00018600ff067b82 */ /* 0x000e220000000800 */
[----:B------:R-:W-:Y:S02]  /*d260*/  IMAD.MOV.U32 R7, RZ, RZ, 0x1 ;  /* 0x00000001ff077424 */ /* 0x000fe400078e00ff */
[----:B------:R-:W-:-:S04]  /*d270*/  IMAD.X R5, RZ, RZ, ~R0, P0 ;  /* 0x000000ffff057224 */ /* 0x000fc800000e0e00 */
[-C--:B------:R-:W-:Y:S01]  /*d280*/  IMAD R0, R5, R14.reuse, RZ ;  /* 0x0000000e05007224 */ /* 0x080fe200078e02ff */
[----:B------:R-:W1:Y:S01]  /*d290*/  LDC R8, c[0x0][0x608] ;  /* 0x00018200ff087b82 */ /* 0x000e620000000800 */
[----:B------:R-:W-:-:S04]  /*d2a0*/  IMAD.WIDE.U32 R4, R3, R14, R16 ;  /* 0x0000000e03047225 */ /* 0x000fc800078e0010 */
[----:B------:R-:W-:Y:S01]  /*d2b0*/  IMAD R3, R3, R15, R0 ;  /* 0x0000000f03037224 */ /* 0x000fe200078e0200 */
[----:B------:R-:W-:Y:S02]  /*d2c0*/  I2FP.F32.U32 R0, R24 ;  /* 0x0000001800007245 */ /* 0x000fe40000201000 */
[----:B------:R-:W2:Y:S01]  /*d2d0*/  LDC R26, c[0x0][0x658] ;  /* 0x00019600ff1a7b82 */ /* 0x000ea20000000800 */
[----:B------:R-:W-:Y:S01]  /*d2e0*/  IMAD.IADD R3, R5, 0x1, R3 ;  /* 0x0000000105037824 */ /* 0x000fe200078e0203 */
[----:B---3--:R-:W-:Y:S01]  /*d2f0*/  ISETP.NE.U32.AND P0, PT, R28, RZ, PT ;  /* 0x000000ff1c00720c */ /* 0x008fe20003f05070 */
[----:B------:R-:W-:Y:S01]  /*d300*/  FMUL R0, R0, UR4 ;  /* 0x0000000400007c20 */ /* 0x000fe20008400000 */
[----:B------:R-:W-:Y:S02]  /*d310*/  IMAD.MOV.U32 R5, RZ, RZ, -0x1 ;  /* 0xffffffffff057424 */ /* 0x000fe400078e00ff */
[----:B------:R-:W-:Y:S01]  /*d320*/  ISETP.NE.AND.EX P0, PT, R29, RZ, PT, P0 ;  /* 0x000000ff1d00720c */ /* 0x000fe20003f05300 */
[----:B------:R3:W4:Y:S01]  /*d330*/  F2I.U32.TRUNC.NTZ R13, R0 ;  /* 0x00000000000d7305 */ /* 0x000722000020f000 */
[----:B------:R-:W3:Y:S01]  /*d340*/  LDC R15, c[0x0][0x148] ;  /* 0x00005200ff0f7b82 */ /* 0x000ee20000000800 */
[----:B0-----:R-:W-:-:S02]  /*d350*/  SHF.R.U64 R12, R4, R6, R3 ;  /* 0x00000006040c7219 */ /* 0x001fc40000001203 */
[----:B------:R-:W-:-:S05]  /*d360*/  SHF.R.U32.HI R3, RZ, R6, R3 ;  /* 0x00000006ff037219 */ /* 0x000fca0000011603 */
[----:B------:R-:W0:Y:S01]  /*d370*/  LDC R20, c[0x0][0x600] ;  /* 0x00018000ff147b82 */ /* 0x000e220000000800 */
[-CC-:B-1----:R-:W-:Y:S02]  /*d380*/  SHF.R.U64 R10, R12, R8.reuse, R3.reuse ;  /* 0x000000080c0a7219 */ /* 0x182fe40000001203 */
[----:B------:R-:W-:-:S05]  /*d390*/  SHF.R.U32.HI R3, RZ, R8, R3 ;  /* 0x00000008ff037219 */ /* 0x000fca0000011603 */
[----:B------:R-:W1:Y:S01]  /*d3a0*/  LDC R27, c[0x0][0x648] ;  /* 0x00019200ff1b7b82 */ /* 0x000e620000000800 */
[-C--:B--2---:R-:W-:Y:S02]  /*d3b0*/  SHF.L.U32 R4, R5, R26.reuse, RZ ;  /* 0x0000001a05047219 */ /* 0x084fe400000006ff */
[-CC-:B------:R-:W-:Y:S02]  /*d3c0*/  SHF.R.U64 R14, R10, R26.reuse, R3.reuse ;  /* 0x0000001a0a0e7219 */ /* 0x180fe40000001203 */
[----:B------:R-:W-:Y:S02]  /*d3d0*/  SHF.R.U32.HI R5, RZ, R26, R3 ;  /* 0x0000001aff057219 */ /* 0x000fe40000011603 */
[----:B------:R-:W-:Y:S01]  /*d3e0*/  LOP3.LUT R25, RZ, R4, RZ, 0x33, !PT ;  /* 0x00000004ff197212 */ /* 0x000fe200078e33ff */
[----:B------:R-:W2:Y:S01]  /*d3f0*/  LDC R30, c[0x0][0x638] ;  /* 0x00018e00ff1e7b82 */ /* 0x000ea20000000800 */
[----:B------:R-:W-:Y:S01]  /*d400*/  SHF.L.U32 R26, R7, R26, RZ ;  /* 0x0000001a071a7219 */ /* 0x000fe200000006ff */
[----:B------:R-:W-:-:S06]  /*d410*/  IMAD.MOV.U32 R4, RZ, RZ, R14 ;  /* 0x000000ffff047224 */ /* 0x000fcc00078e000e */
[----:B------:R-:W0:Y:S01]  /*d420*/  LDC R31, c[0x0][0x610] ;  /* 0x00018400ff1f7b82 */ /* 0x000e220000000800 */
[----:B----4-:R-:W-:Y:S05]  /*d430*/  @!P0 BRA `(.L_x_259) ;  /* 0x0000000000288947 */ /* 0x010fea0003800000 */
        /* <DEDUP_REMOVED lines=10> */
.L_x_259:
[----:B------:R-:W-:Y:S01]  /*d4e0*/  ISETP.NE.AND P0, PT, R2, 0x1, PT ;  /* 0x000000010200780c */ /* 0x000fe20003f05270 */
[----:B0-----:R-:W-:Y:S01]  /*d4f0*/  VIADD R7, R20, 0xffffffff ;  /* 0xffffffff14077836 */ /* 0x001fe20000000000 */
[----:B-1-3--:R-:W-:Y:S01]  /*d500*/  SHF.R.U64 R0, R4, R27, R5 ;  /* 0x0000001b04007219 */ /* 0x00afe20000001205 */
[----:B------:R-:W-:Y:S01]  /*d510*/  IMAD.MOV R13, RZ, RZ, -R13 ;  /* 0x000000ffff0d7224 */ /* 0x000fe200078e0a0d */
[----:B------:R-:W-:Y:S01]  /*d520*/  LOP3.LUT R5, R10, R25, RZ, 0xc0, !PT ;  /* 0x000000190a057212 */ /* 0x000fe200078ec0ff */
[----:B------:R-:W-:Y:S01]  /*d530*/  IMAD.MOV.U32 R4, RZ, RZ, 0x1 ;  /* 0x00000001ff047424 */ /* 0x000fe200078e00ff */
[----:B------:R-:W-:Y:S01]  /*d540*/  LOP3.LUT R12, R12, R7, RZ, 0xc0, !PT ;  /* 0x000000070c0c7212 */ /* 0x000fe200078ec0ff */
[----:B------:R-:W-:Y:S02]  /*d550*/  IMAD.MOV R3, RZ, RZ, -R0 ;  /* 0x000000ffff037224 */ /* 0x000fe400078e0a00 */
[----:B------:R-:W-:Y:S02]  /*d560*/  IMAD R0, R26, R0, R5 ;  /* 0x000000001a007224 */ /* 0x000fe400078e0205 */
[----:B--2---:R-:W-:-:S02]  /*d570*/  IMAD R3, R3, R30, R14 ;  /* 0x0000001e03037224 */ /* 0x004fc400078e020e */
[----:B------:R-:W-:Y:S02]  /*d580*/  @P0 IMAD R21, R15, R13, R24 ;  /* 0x0000000d0f150224 */ /* 0x000fe400078e0218 */
[----:B------:R-:W-:Y:S01]  /*d590*/  IMAD R5, R3, R20, R12 ;  /* 0x0000001403057224 */ /* 0x000fe200078e020c */
[----:B------:R-:W-:Y:S01]  /*d5a0*/  PRMT R3, R4, 0x7610, R3 ;  /* 0x0000761004037816 */ /* 0x000fe20000000003 */
[----:B------:R-:W-:-:S05]  /*d5b0*/  IMAD R0, R0, R31, R21 ;  /* 0x0000001f00007224 */ /* 0x000fca00078e0215 */
[----:B------:R-:W-:Y:S02]  /*d5c0*/  SEL R156, R5, R0, !P0 ;  /* 0x00000000059c7207 */ /* 0x000fe40004000000 */
[----:B------:R-:W-:-:S07]  /*d5d0*/  SEL R0, R0, R5, !P0 ;  /* 0x0000000500007207 */ /* 0x000fce0004000000 */
.L_x_257:
[----:B------:R-:W-:Y:S01]  /*d5e0*/  LOP3.LUT P0, RZ, R3, 0xff, RZ, 0xc0, !PT ;  /* 0x000000ff03ff7812 */ /* 0x000fe2000780c0ff */
[----:B------:R-:W-:-:S12]  /*d5f0*/  IMAD.MOV.U32 R157, RZ, RZ, R0 ;  /* 0x000000ffff9d7224 */ /* 0x000fd800078e0000 */
[----:B------:R-:W-:Y:S05]  /*d600*/  @P0 BRA `(.L_x_260) ;  /* 0xffffff3800f40947 */ /* 0x000fea000383ffff */
[----:B------:R-:W-:Y:S05]  /*d610*/  EXIT ;  /* 0x000000000000794d */ /* 0x000fea0003800000 */
.L_x_7:
[----:B0-----:R-:W-:Y:S01]  /*d620*/  ULDC.64 UR4, c[0x0][0x650] ;  /* 0x0001940000047ab9 */ /* 0x001fe20000000a00 */
        /* <DEDUP_REMOVED lines=25> */
.L_x_262:
[----:B------:R-:W0:Y:S01]  /*d7c0*/  LDC.64 R28, c[0x0][0x640] ;  /* 0x00019000ff1c7b82 */ /* 0x000e220000000a00 */
[-CC-:B------:R-:W-:Y:S01]  /*d7d0*/  SHF.R.U64 R22, R12, R6.reuse, R13.reuse ;  /* 0x000000060c167219 */ /* 0x180fe2000000120d */
[----:B------:R-:W-:Y:S01]  /*d7e0*/  IMAD.MOV.U32 R30, RZ, RZ, 0x1 ;  /* 0x00000001ff1e7424 */ /* 0x000fe200078e00ff */
[----:B------:R-:W-:Y:S02]  /*d7f0*/  SHF.R.U32.HI R6, RZ, R6, R13 ;  /* 0x00000006ff067219 */ /* 0x000fe4000001160d */
        /* <DEDUP_REMOVED lines=8> */
[----:B------:R-:W-:Y:S01]  /*d880*/  IMAD.IADD R9, R9, 0x1, R11 ;  /* 0x0000000109097824 */ /* 0x000fe200078e020b */
[----:B0-----:R-:W-:-:S04]  /*d890*/  ISETP.NE.U32.AND P0, PT, R28, RZ, PT ;  /* 0x000000ff1c00720c */ /* 0x001fc80003f05070 */
[----:B------:R-:W-:Y:S02]  /*d8a0*/  ISETP.NE.AND.EX P0, PT, R29, RZ, PT, P0 ;  /* 0x000000ff1d00720c */ /* 0x000fe40003f05300 */
[----:B------:R-:W0:Y:S01]  /*d8b0*/  LDC R20, c[0x0][0x600] ;  /* 0x00018000ff147b82 */ /* 0x000e220000000800 */
[-CC-:B-1----:R-:W-:Y:S01]  /*d8c0*/  SHF.R.U64 R14, R8, R10.reuse, R9.reuse ;  /* 0x0000000a080e7219 */ /* 0x182fe20000001209 */
[----:B------:R-:W-:Y:S01]  /*d8d0*/  IMAD.MOV.U32 R8, RZ, RZ, -0x1 ;  /* 0xffffffffff087424 */ /* 0x000fe200078e00ff */
[----:B------:R-:W-:-:S05]  /*d8e0*/  SHF.R.U32.HI R9, RZ, R10, R9 ;  /* 0x0000000aff097219 */ /* 0x000fca0000011609 */
[----:B------:R-:W1:Y:S01]  /*d8f0*/  LDC R26, c[0x0][0x648] ;  /* 0x00019200ff1a7b82 */ /* 0x000e620000000800 */
[-CC-:B--2---:R-:W-:Y:S02]  /*d900*/  SHF.R.U64 R21, R14, R12.reuse, R9.reuse ;  /* 0x0000000c0e157219 */ /* 0x184fe40000001209 */
[----:B------:R-:W-:-:S05]  /*d910*/  SHF.R.U32.HI R6, RZ, R12, R9 ;  /* 0x0000000cff067219 */ /* 0x000fca0000011609 */
[----:B------:R-:W2:Y:S01]  /*d920*/  LDC R27, c[0x0][0x638] ;  /* 0x00018e00ff1b7b82 */ /* 0x000ea20000000800 */
[-C--:B---3--:R-:W-:Y:S02]  /*d930*/  SHF.L.U32 R8, R8, R25.reuse, RZ ;  /* 0x0000001908087219 */ /* 0x088fe400000006ff */
[-CC-:B------:R-:W-:Y:S02]  /*d940*/  SHF.R.U64 R23, R21, R25.reuse, R6.reuse ;  /* 0x0000001915177219 */ /* 0x180fe40000001206 */
[----:B------:R-:W-:Y:S02]  /*d950*/  LOP3.LUT R32, RZ, R8, RZ, 0x33, !PT ;  /* 0x00000008ff207212 */ /* 0x000fe400078e33ff */
[----:B------:R-:W-:Y:S01]  /*d960*/  SHF.R.U32.HI R9, RZ, R25, R6 ;  /* 0x00000019ff097219 */ /* 0x000fe20000011606 */
[----:B------:R-:W3:Y:S01]  /*d970*/  LDC R31, c[0x0][0x610] ;  /* 0x00018400ff1f7b82 */ /* 0x000ee20000000800 */
[----:B------:R-:W-:Y:S01]  /*d980*/  IMAD.MOV.U32 R8, RZ, RZ, R23 ;  /* 0x000000ffff087224 */ /* 0x000fe200078e0017 */
[----:B------:R-:W-:Y:S06]  /*d990*/  @!P0 BRA `(.L_x_263) ;  /* 0x0000000000288947 */ /* 0x000fec0003800000 */
        /* <DEDUP_REMOVED lines=10> */
.L_x_263:
[----:B------:R-:W-:Y:S02]  /*da40*/  ISETP.NE.AND P0, PT, R2, 0x1, PT ;  /* 0x000000010200780c */ /* 0x000fe40003f05270 */
[----:B-1----:R-:W-:Y:S01]  /*da50*/  SHF.R.U64 R6, R8, R26, R9 ;  /* 0x0000001a08067219 */ /* 0x002fe20000001209 */
[----:B0-----:R-:W-:Y:S01]  /*da60*/  VIADD R9, R20, 0xffffffff ;  /* 0xffffffff14097836 */ /* 0x001fe20000000000 */
[----:B------:R-:W-:Y:S02]  /*da70*/  SHF.L.U32 R30, R30, R25, RZ ;  /* 0x000000191e1e7219 */ /* 0x000fe400000006ff */
[----:B------:R-:W-:Y:S01]  /*da80*/  LOP3.LUT R5, R21, R32, RZ, 0xc0, !PT ;  /* 0x0000002015057212 */ /* 0x000fe200078ec0ff */
[----:B------:R-:W-:-:S04]  /*da90*/  IMAD.MOV R8, RZ, RZ, -R6 ;  /* 0x000000ffff087224 */ /* 0x000fc800078e0a06 */
[----:B------:R-:W-:Y:S01]  /*daa0*/  IMAD R6, R30, R6, R5 ;  /* 0x000000061e067224 */ /* 0x000fe200078e0205 */
[----:B------:R-:W-:Y:S01]  /*dab0*/  LOP3.LUT R5, R14, R9, RZ, 0xc0, !PT ;  /* 0x000000090e057212 */ /* 0x000fe200078ec0ff */
[----:B------:R-:W-:Y:S02]  /*dac0*/  @P0 IMAD R3, R7, R24, R4 ;  /* 0x0000001807030224 */ /* 0x000fe400078e0204 */
[----:B--2---:R-:W-:Y:S02]  /*dad0*/  IMAD R4, R8, R27, R23 ;  /* 0x0000001b08047224 */ /* 0x004fe400078e0217 */
[----:B---3--:R-:W-:Y:S02]  /*dae0*/  IMAD R3, R6, R31, R3 ;  /* 0x0000001f06037224 */ /* 0x008fe400078e0203 */
[----:B------:R-:W-:Y:S02]  /*daf0*/  IMAD R4, R4, R20, R5 ;  /* 0x0000001404047224 */ /* 0x000fe400078e0205 */
[----:B------:R-:W-:-:S02]  /*db00*/  IMAD.MOV.U32 R8, RZ, RZ, 0x1 ;  /* 0x00000001ff087424 */ /* 0x000fc400078e00ff */
[----:B------:R-:W-:Y:S01]  /*db10*/  IMAD.MOV.U32 R6, RZ, RZ, R22 ;  /* 0x000000ffff067224 */ /* 0x000fe200078e0016 */
[----:B------:R-:W-:Y:S02]  /*db20*/  SEL R20, R4, R3, !P0 ;  /* 0x0000000304147207 */ /* 0x000fe40004000000 */
[----:B------:R-:W-:-:S07]  /*db30*/  SEL R21, R3, R4, !P0 ;  /* 0x0000000403157207 */ /* 0x000fce0004000000 */
.L_x_261:
[----:B------:R-:W-:-:S08]  /*db40*/  NOP ;  /* 0x0000000000007918 */ /* 0x000fd00000000000 */
[----:B------:R-:W0:-:S00]  /*db50*/  USETMAXREG.DEALLOC.CTAPOOL 0x28 ;  /* 0x00000028000079c8 */ /* 0x000e0000080e0500 */
[----:B0-----:R-:W-:-:S13]  /*db60*/  ISETP.NE.AND P0, PT, R0, RZ, PT ;  /* 0x000000ff0000720c */ /* 0x001fda0003f05270 */
[----:B------:R-:W-:Y:S05]  /*db70*/  @P0 EXIT ;  /* 0x000000000000094d */ /* 0x000fea0003800000 */
[----:B------:R-:W-:Y:S01]  /*db80*/  LOP3.LUT P0, RZ, R8, 0xff, RZ, 0xc0, !PT ;  /* 0x000000ff08ff7812 */ /* 0x000fe2000780c0ff */
[----:B------:R-:W-:Y:S02]  /*db90*/  IMAD.MOV.U32 R0, RZ, RZ, 0x1 ;  /* 0x00000001ff007424 */ /* 0x000fe400078e00ff */
[----:B------:R-:W-:-:S10]  /*dba0*/  IMAD.MOV.U32 R3, RZ, RZ, RZ ;  /* 0x000000ffff037224 */ /* 0x000fd400078e00ff */
[----:B------:R-:W-:Y:S05]  /*dbb0*/  @!P0 BRA `(.L_x_264) ;  /* 0x0000000c00448947 */ /* 0x000fea0003800000 */
[----:B------:R-:W0:Y:S01]  /*dbc0*/  LDC R0, c[0x0][0x28c] ;  /* 0x0000a300ff007b82 */ /* 0x000e220000000800 */
[----:B------:R-:W1:Y:S01]  /*dbd0*/  S2R R12, SR_CgaCtaId ;  /* 0x00000000000c7919 */ /* 0x000e620000008800 */
[----:B------:R-:W-:Y:S01]  /*dbe0*/  ULDC UR5, c[0x0][0x600] ;  /* 0x0001800000057ab9 */ /* 0x000fe20000000800 */
[----:B------:R-:W-:Y:S01]  /*dbf0*/  ULDC UR4, c[0x0][0xc] ;  /* 0x0000030000047ab9 */ /* 0x000fe20000000800 */
[----:B------:R-:W-:Y:S01]  /*dc00*/  UIADD3 UR16, UR5, -0x1, URZ ;  /* 0xffffffff05107890 */ /* 0x000fe2000fffe03f */
[----:B------:R-:W-:Y:S01]  /*dc10*/  BSSY B0, `(.L_x_264) ;  /* 0x00000cb000007945 */ /* 0x000fe20003800000 */
[----:B------:R-:W-:Y:S01]  /*dc20*/  ULDC UR6, c[0x0][0x658] ;  /* 0x0001960000067ab9 */ /* 0x000fe20000000800 */
[----:B------:R-:W-:Y:S01]  /*dc30*/  ULDC UR5, c[0x0][0x10] ;  /* 0x0000040000057ab9 */ /* 0x000fe20000000800 */
[----:B------:R-:W-:Y:S01]  /*dc40*/  UMOV UR7, 0xffffffff ;  /* 0xffffffff00077882 */ /* 0x000fe20000000000 */
[----:B------:R-:W-:Y:S01]  /*dc50*/  UMOV UR8, 0x1 ;  /* 0x0000000100087882 */ /* 0x000fe20000000000 */
[----:B------:R-:W-:Y:S01]  /*dc60*/  UIMAD.WIDE.U32 UR4, UR4, UR5, URZ ;  /* 0x00000005040472a5 */ /* 0x000fe2000f8e003f */
[----:B------:R-:W-:Y:S01]  /*dc70*/  IMAD.MOV.U32 R9, RZ, RZ, 0x1 ;  /* 0x00000001ff097424 */ /* 0x000fe200078e00ff */
[----:B------:R-:W-:Y:S01]  /*dc80*/  USHF.L.U32 UR7, UR7, UR6, URZ ;  /* 0x0000000607077299 */ /* 0x000fe2000800063f */
[----:B------:R-:W-:Y:S01]  /*dc90*/  LOP3.LUT R8, R19, 0x2, RZ, 0xfc, !PT ;  /* 0x0000000213087812 */ /* 0x000fe200078efcff */
[----:B------:R-:W-:-:S02]  /*dca0*/  USHF.L.U32 UR18, UR8, UR6, URZ ;  /* 0x0000000608127299 */ /* 0x000fc4000800063f */
[----:B------:R-:W-:Y:S01]  /*dcb0*/  ULOP3.LUT UR17, URZ, UR7, URZ, 0x33, !UPT ;  /* 0x000000073f117292 */ /* 0x000fe2000f8e333f */
[----:B------:R-:W-:Y:S01]  /*dcc0*/  ULDC UR6, c[0x0][0x14] ;  /* 0x0000050000067ab9 */ /* 0x000fe20000000800 */
[----:B------:R-:W-:Y:S01]  /*dcd0*/  ULDC.64 UR22, c[0x0][0x198] ;  /* 0x0000660000167ab9 */ /* 0x000fe20000000a00 */
[----:B------:R-:W-:Y:S02]  /*dce0*/  UIMAD.WIDE.U32 UR20, UR4, UR6, URZ ;  /* 0x00000006041472a5 */ /* 0x000fe4000f8e003f */
[----:B------:R-:W-:Y:S01]  /*dcf0*/  UIMAD UR13, UR5, UR6, URZ ;  /* 0x00000006050d72a4 */ /* 0x000fe2000f8e023f */
[----:B0-----:R-:W-:-:S03]  /*dd00*/  VIADD R0, R0, 0x3f ;  /* 0x0000003f00007836 */ /* 0x001fc60000000000 */
[----:B------:R-:W-:Y:S02]  /*dd10*/  UIADD3 UR13, UR21, UR13, URZ ;  /* 0x0000000d150d7290 */ /* 0x000fe4000fffe03f */
[----:B------:R-:W-:-:S04]  /*dd20*/  SHF.R.S32.HI R3, RZ, 0x1f, R0 ;  /* 0x0000001fff037819 */ /* 0x000fc80000011400 */
[----:B------:R-:W-:Y:S01]  /*dd30*/  LEA.HI R10, R3, R0, RZ, 0x6 ;  /* 0x00000000030a7211 */ /* 0x000fe200078f30ff */
[C---:B-1----:R-:W-:Y:S02]  /*dd40*/  IMAD.SHL.U32 R11, R12.reuse, 0x20, RZ ;  /* 0x000000200c0b7824 */ /* 0x042fe400078e00ff */
[----:B------:R-:W-:Y:S01]  /*dd50*/  IMAD.SHL.U32 R12, R12, 0x800, RZ ;  /* 0x000008000c0c7824 */ /* 0x000fe200078e00ff */
[----:B------:R-:W-:Y:S01]  /*dd60*/  SHF.R.S32.HI R10, RZ, 0x6, R10 ;  /* 0x00000006ff0a7819 */ /* 0x000fe2000001140a */
[----:B------:R-:W-:Y:S01]  /*dd70*/  IMAD.MOV.U32 R0, RZ, RZ, 0x1 ;  /* 0x00000001ff007424 */ /* 0x000fe200078e00ff */
[----:B------:R-:W-:Y:S01]  /*dd80*/  LOP3.LUT R11, R11, 0x20, RZ, 0xc0, !PT ;  /* 0x000000200b0b7812 */ /* 0x000fe200078ec0ff */
[----:B------:R-:W-:Y:S01]  /*dd90*/  IMAD.MOV.U32 R3, RZ, RZ, RZ ;  /* 0x000000ffff037224 */ /* 0x000fe200078e00ff */
[----:B------:R-:W-:Y:S01]  /*dda0*/  LOP3.LUT R12, R12, 0x800, RZ, 0xc0, !PT ;  /* 0x000008000c0c7812 */ /* 0x000fe200078ec0ff */
[----:B------:R-:W-:-:S07]  /*ddb0*/  VIADD R13, R10, 0x1 ;  /* 0x000000010a0d7836 */ /* 0x000fce0000000000 */
.L_x_275:
[----:B------:R-:W-:-:S03]  /*ddc0*/  UMOV UR4, 0xffffffff ;  /* 0xffffffff00047882 */ /* 0x000fc60000000000 */
[----:B------:R-:W-:Y:S05]  /*ddd0*/  BRA.DIV UR4, `(.L_x_265) ;  /* 0x0000000e04847947 */ /* 0x000fea000b800000 */
[----:B------:R-:W-:-:S13]  /*dde0*/  ELECT P6, URZ, PT ;  /* 0x00000000003f782f */ /* 0x000fda00038c0000 */
.L_x_285:
[----:B------:R-:W0:Y:S01]  /*ddf0*/  LDC R4, c[0x0][0x28c] ;  /* 0x0000a300ff047b82 */ /* 0x000e220000000800 */
[----:B------:R-:W-:Y:S01]  /*de00*/  BSSY B1, `(.L_x_266) ;  /* 0x0000038000017945 */ /* 0x000fe20003800000 */
[----:B0-----:R-:W-:-:S13]  /*de10*/  ISETP.LT.OR P6, PT, R4, 0x1, !P6 ;  /* 0x000000010400780c */ /* 0x001fda00077c1670 */
[----:B------:R-:W-:Y:S05]  /*de20*/  @P6 BRA `(.L_x_267) ;  /* 0x0000000000d46947 */ /* 0x000fea0003800000 */
[----:B------:R-:W-:Y:S02]  /*de30*/  IMAD R20, R20, 0x40, R11 ;  /* 0x0000004014147824 */ /* 0x000fe400078e020b */
[----:B------:R-:W-:Y:S02]  /*de40*/  IMAD.SHL.U32 R21, R21, 0x200, RZ ;  /* 0x0000020015157824 */ /* 0x000fe400078e00ff */
[----:B------:R-:W-:Y:S02]  /*de50*/  IMAD.MOV.U32 R24, RZ, RZ, RZ ;  /* 0x000000ffff187224 */ /* 0x000fe400078e00ff */
[----:B------:R-:W-:Y:S02]  /*de60*/  IMAD.MOV.U32 R4, RZ, RZ, R13 ;  /* 0x000000ffff047224 */ /* 0x000fe400078e000d */
[----:B------:R-:W-:Y:S02]  /*de70*/  IMAD.MOV.U32 R5, RZ, RZ, R0 ;  /* 0x000000ffff057224 */ /* 0x000fe400078e0000 */
[----:B------:R-:W-:-:S07]  /*de80*/  IMAD.MOV.U32 R7, RZ, RZ, R3 ;  /* 0x000000ffff077224 */ /* 0x000fce00078e0003 */
.L_x_270:
[----:B------:R-:W0:Y:S01]  /*de90*/  S2R R15, SR_CgaCtaId ;  /* 0x00000000000f7919 */ /* 0x000e220000008800 */
[----:B------:R-:W-:Y:S02]  /*dea0*/  MOV R14, 0x400 ;  /* 0x00000400000e7802 */ /* 0x000fe40000000f00 */
[----:B------:R-:W-:Y:S02]  /*deb0*/  LOP3.LUT P1, RZ, R18, 0x7f, RZ, 0xc0, !PT ;  /* 0x0000007f12ff7812 */ /* 0x000fe4000782c0ff */
[----:B0-----:R-:W-:Y:S02]  /*dec0*/  LEA R22, R15, R14, 0x18 ;  /* 0x0000000e0f167211 */ /* 0x001fe400078ec0ff */
[----:B------:R-:W-:-:S09]  /*ded0*/  SHF.L.U32 R14, R5, 0x1f, RZ ;  /* 0x0000001f050e7819 */ /* 0x000fd200000006ff */
[----:B------:R-:W0:Y:S01]  /*dee0*/  @!P1 LDC R15, c[0x0][0x500] ;  /* 0x00014000ff0f9b82 */ /* 0x000e220000000800 */
[----:B------:R-:W-:-:S04]  /*def0*/  IMAD R23, R7, 0x8, R22 ;  /* 0x0000000807177824 */ /* 0x000fc800078e0216 */
[----:B------:R-:W1:Y:S02]  /*df00*/  SYNCS.PHASECHK.TRANS64.TRYWAIT P0, [R23+URZ+0x18], R14 ;  /* 0x0000180e170075a7 */ /* 0x000e64000800017f */
[----:B-1----:R-:W-:Y:S05]  /*df10*/  @!P0 BRA `(.L_x_268) ;  /* 0x0000000c00548947 */ /* 0x002fea0003800000 */
.L_x_286:
[----:B-1----:R-:W-:Y:S01]  /*df20*/  PRMT R14, R8, 0x9910, RZ ;  /* 0x00009910080e7816 */ /* 0x002fe200000000ff */
[----:B0-----:R0:W-:Y:S03]  /*df30*/  @!P1 SYNCS.ARRIVE.TRANS64 RZ, [R23+URZ], R15 ;  /* 0x0000000f17ff99a7 */ /* 0x0011e6000800003f */
[----:B------:R-:W-:-:S13]  /*df40*/  ISETP.NE.AND P0, PT, R14, 0x2, PT ;  /* 0x000000020e00780c */ /* 0x000fda0003f05270 */
[----:B0-----:R-:W-:Y:S05]  /*df50*/  @P0 BRA `(.L_x_269) ;  /* 0x0000000000040947 */ /* 0x001fea0003800000 */
[----:B------:R-:W-:Y:S01]  /*df60*/  BPT.TRAP 0x1 ;  /* 0x000000040000795c */ /* 0x000fe20000300000 */
.L_x_269:
[----:B------:R-:W-:Y:S01]  /*df70*/  IMAD R14, R7, 0x1000, R12 ;  /* 0x00001000070e7824 */ /* 0x000fe200078e020c */
[----:B------:R-:W-:Y:S01]  /*df80*/  R2UR UR9, R23 ;  /* 0x00000000170972ca */ /* 0x000fe200000e0000 */
[--C-:B------:R-:W-:Y:S01]  /*df90*/  IMAD R15, R7, 0x10000, R22.reuse ;  /* 0x00010000070f7824 */ /* 0x100fe200078e0216 */
[----:B------:R-:W-:Y:S01]  /*dfa0*/  UIADD3 UR4, UP0, UR22, 0xf0, URZ ;  /* 0x000000f016047890 */ /* 0x000fe2000ff1e03f */
[----:B------:R-:W-:Y:S01]  /*dfb0*/  IMAD R14, R14, 0x2, R22 ;  /* 0x000000020e0e7824 */ /* 0x000fe200078e0216 */
[----:B------:R-:W-:Y:S01]  /*dfc0*/  R2UR UR11, R21 ;  /* 0x00000000150b72ca */ /* 0x000fe200000e0000 */
[----:B------:R-:W-:Y:S01]  /*dfd0*/  VIADD R4, R4, 0xffffffff ;  /* 0xffffffff04047836 */ /* 0x000fe20000000000 */
[----:B------:R-:W-:Y:S01]  /*dfe0*/  R2UR UR5, R15 ;  /* 0x000000000f0572ca */ /* 0x000fe200000e0000 */
[----:B------:R-:W-:Y:S01]  /*dff0*/  UIADD3 UR24, UP1, UR22, 0x1f0, URZ ;  /* 0x000001f016187890 */ /* 0x000fe2000ff3e03f */
[----:B------:R-:W-:Y:S01]  /*e000*/  R2UR UR8, R14 ;  /* 0x000000000e0872ca */ /* 0x000fe200000e0000 */
[----:B------:R-:W-:Y:S01]  /*e010*/  VIADD R7, R7, 0x1 ;  /* 0x0000000107077836 */ /* 0x000fe20000000000 */
[----:B------:R-:W-:Y:S01]  /*e020*/  R2UR UR10, R24 ;  /* 0x00000000180a72ca */ /* 0x000fe200000e0000 */
[----:B------:R-:W-:Y:S01]  /*e030*/  UIADD3.X UR25, URZ, UR23, URZ, UP1, !UPT ;  /* 0x000000173f197290 */ /* 0x000fe20008ffe43f */
[----:B------:R-:W-:Y:S01]  /*e040*/  R2UR UR12, R6 ;  /* 0x00000000060c72ca */ /* 0x000fe200000e0000 */
[----:B------:R-:W-:Y:S01]  /*e050*/  UMOV UR6, 0x0 ;  /* 0x0000000000067882 */ /* 0x000fe20000000000 */
[----:B------:R-:W-:Y:S01]  /*e060*/  R2UR UR19, R20 ;  /* 0x00000000141372ca */ /* 0x000fe200000e0000 */
[----:B------:R-:W-:Y:S01]  /*e070*/  UMOV UR7, 0x10000000 ;  /* 0x1000000000077882 */ /* 0x000fe20000000000 */
[----:B------:R-:W-:Y:S01]  /*e080*/  ISETP.GT.AND P1, PT, R4, 0x1, PT ;  /* 0x000000010400780c */ /* 0x000fe20003f24270 */
[----:B------:R-:W-:Y:S01]  /*e090*/  UMOV UR26, 0x30000 ;  /* 0x00030000001a7882 */ /* 0x000fe20000000000 */
[C---:B------:R-:W-:Y:S01]  /*e0a0*/  ISETP.NE.AND P0, PT, R7.reuse, 0x3, PT ;  /* 0x000000030700780c */ /* 0x040fe20003f05270 */
[----:B------:R-:W-:Y:S01]  /*e0b0*/  UIADD3 UR14, UR5, 0x100, URZ ;  /* 0x00000100050e7890 */ /* 0x000fe2000fffe03f */
[----:B------:R-:W-:Y:S01]  /*e0c0*/  VIADD R24, R24, 0x40 ;  /* 0x0000004018187836 */ /* 0x000fe20000000000 */
[----:B------:R-:W-:Y:S01]  /*e0d0*/  UIADD3.X UR5, URZ, UR23, URZ, UP0, !UPT ;  /* 0x000000173f057290 */ /* 0x000fe200087fe43f */
[----:B------:R-:W-:Y:S01]  /*e0e0*/  SEL R14, RZ, 0x1, P0 ;  /* 0x00000001ff0e7807 */ /* 0x000fe20000000000 */
[----:B------:R-:W-:Y:S01]  /*e0f0*/  UIADD3 UR15, UR8, 0x30100, URZ ;  /* 0x00030100080f7890 */ /* 0x000fe2000fffe03f */
[----:B------:R-:W-:-:S02]  /*e100*/  SEL R7, R7, RZ, P0 ;  /* 0x000000ff07077207 */ /* 0x000fc40000000000 */
[----:B------:R-:W-:Y:S01]  /*e110*/  UMOV UR8, UR14 ;  /* 0x0000000e00087c82 */ /* 0x000fe20008000000 */
[----:B------:R-:W-:-:S03]  /*e120*/  LOP3.LUT R5, R5, R14, RZ, 0x3c, !PT ;  /* 0x0000000e05057212 */ /* 0x000fc600078e3cff */
[----:B------:R0:W-:Y:S02]  /*e130*/  UTMALDG.3D [UR8], [UR4], desc[UR6] ;  /* 0x00000608040075b4 */ /* 0x0001e40008011000 */
[----:B0-----:R-:W-:Y:S01]  /*e140*/  UMOV UR8, UR15 ;  /* 0x0000000f00087c82 */ /* 0x001fe20008000000 */
[----:B------:R-:W-:Y:S02]  /*e150*/  UMOV UR11, UR19 ;  /* 0x00000013000b7c82 */ /* 0x000fe40008000000 */
[----:B------:R0:W-:Y:S02]  /*e160*/  UTMALDG.3D.MULTICAST [UR8], [UR24], UR26, desc[UR6] ;  /* 0x00000608180073b4 */ /* 0x0001e4000801181a */
[----:B0-----:R-:W-:Y:S05]  /*e170*/  @P1 BRA `(.L_x_270) ;  /* 0xfffffffc00441947 */ /* 0x001fea000383ffff */
.L_x_267:
[----:B------:R-:W-:Y:S05]  /*e180*/  BSYNC B1 ;  /* 0x0000000000017941 */ /* 0x000fea0003800000 */
.L_x_266:
[----:B------:R-:W-:Y:S01]  /*e190*/  LOP3.LUT P1, RZ, R9, 0xff, RZ, 0xc0, !PT ;  /* 0x000000ff09ff7812 */ /* 0x000fe2000782c0ff */
[C---:B------:R-:W-:Y:S01]  /*e1a0*/  IMAD.IADD R6, R10.reuse, 0x1, R3 ;  /* 0x000000010a067824 */ /* 0x040fe200078e0203 */
[----:B------:R-:W-:Y:S01]  /*e1b0*/  ULDC.64 UR4, c[0x0][0x650] ;  /* 0x0001940000047ab9 */ /* 0x000fe20000000a00 */
[----:B------:R-:W-:Y:S01]  /*e1c0*/  ISETP.GE.U32.AND P2, PT, R10, 0x3, PT ;  /* 0x000000030a00780c */ /* 0x000fe20003f46070 */
[----:B------:R-:W-:Y:S01]  /*e1d0*/  BSSY B1, `(.L_x_271) ;  /* 0x000006c000017945 */ /* 0x000fe20003800000 */
[----:B------:R-:W-:Y:S01]  /*e1e0*/  IMAD.MOV.U32 R21, RZ, RZ, -0x1 ;  /* 0xffffffffff157424 */ /* 0x000fe200078e00ff */
[----:B------:R-:W-:Y:S01]  /*e1f0*/  ISETP.GT.U32.AND P0, PT, R6, 0x2, PT ;  /* 0x000000020600780c */ /* 0x000fe20003f04070 */
[----:B------:R-:W-:Y:S01]  /*e200*/  IMAD.MOV.U32 R20, RZ, RZ, -0x1 ;  /* 0xffffffffff147424 */ /* 0x000fe200078e00ff */
[----:B------:R-:W-:Y:S02]  /*e210*/  PRMT R9, RZ, 0x7610, R9 ;  /* 0x00007610ff097816 */ /* 0x000fe40000000009 */
[----:B------:R-:W-:-:S03]  /*e220*/  ISETP.LT.U32.AND P0, PT, R10, 0x3, P0 ;  /* 0x000000030a00780c */ /* 0x000fc60000701070 */
[----:B------:R-:W0:Y:S01]  /*e230*/  @P1 S2R R5, SR_CgaCtaId ;  /* 0x0000000000051919 */ /* 0x000e220000008800 */
[----:B------:R-:W-:-:S04]  /*e240*/  @P1 MOV R4, 0x400 ;  /* 0x0000040000041802 */ /* 0x000fc80000000f00 */
[----:B0-----:R-:W-:Y:S01]  /*e250*/  @P1 LEA R3, R5, R4, 0x18 ;  /* 0x0000000405031211 */ /* 0x001fe200078ec0ff */
[----:B------:R-:W-:-:S03]  /*e260*/  IMAD.WIDE.U32 R4, R6, -0x55555555, RZ ;  /* 0xaaaaaaab06047825 */ /* 0x000fc600078e00ff */
[----:B------:R0:W-:Y:S01]  /*e270*/  @P1 SYNCS.ARRIVE.TRANS64.A1T0 RZ, [R3+URZ+0x48], RZ ;  /* 0x000048ff03ff19a7 */ /* 0x0001e2000810003f */
[----:B------:R-:W-:Y:S02]  /*e280*/  IADD3 R16, P1, R16, UR20, RZ ;  /* 0x0000001410107c10 */ /* 0x000fe4000ff3e0ff */
[----:B------:R-:W-:Y:S02]  /*e290*/  SHF.R.U32.HI R5, RZ, 0x1, R5 ;  /* 0x00000001ff057819 */ /* 0x000fe40000011605 */
[----:B------:R-:W-:Y:S02]  /*e2a0*/  IADD3.X R17, R17, UR13, RZ, P1, !PT ;  /* 0x0000000d11117c10 */ /* 0x000fe40008ffe4ff */
[----:B------:R-:W-:Y:S02]  /*e2b0*/  PRMT R4, RZ, 0x7610, R4 ;  /* 0x00007610ff047816 */ /* 0x000fe40000000004 */
[----:B0-----:R-:W-:Y:S02]  /*e2c0*/  SEL R3, RZ, 0x1, !P0 ;  /* 0x00000001ff037807 */ /* 0x001fe40004000000 */
[----:B------:R-:W-:-:S02]  /*e2d0*/  ISETP.GE.U32.AND P0, PT, R16, UR4, PT ;  /* 0x0000000410007c0c */ /* 0x000fc4000bf06070 */
[----:B------:R-:W-:Y:S01]  /*e2e0*/  LOP3.LUT R0, R0, R3, RZ, 0x3c, !PT ;  /* 0x0000000300007212 */ /* 0x000fe200078e3cff */
[----:B------:R-:W-:Y:S01]  /*e2f0*/  IMAD R3, R5, -0x3, R6 ;  /* 0xfffffffd05037824 */ /* 0x000fe200078e0206 */
[----:B------:R-:W-:Y:S01]  /*e300*/  ISETP.GE.U32.AND.EX P0, PT, R17, UR5, PT, P0 ;  /* 0x0000000511007c0c */ /* 0x000fe2000bf06100 */
[----:B------:R-:W-:Y:S01]  /*e310*/  IMAD.MOV.U32 R6, RZ, RZ, -0x1 ;  /* 0xffffffffff067424 */ /* 0x000fe200078e00ff */
[----:B------:R-:W-:-:S11]  /*e320*/  @P2 LOP3.LUT R0, R0, 0x1, R5, 0x78, !PT ;  /* 0x0000000100002812 */ /* 0x000fd600078e7805 */
[----:B------:R-:W-:Y:S05]  /*e330*/  @P0 BRA `(.L_x_272) ;  /* 0x0000000400540947 */ /* 0x000fea0003800000 */
[----:B------:R-:W0:Y:S01]  /*e340*/  S2R R15, SR_CTAID.X ;  /* 0x00000000000f7919 */ /* 0x000e220000002500 */
[----:B------:R-:W-:Y:S01]  /*e350*/  ULDC.64 UR4, c[0x0][0x628] ;  /* 0x00018a0000047ab9 */ /* 0x000fe20000000a00 */
[----:B------:R-:W-:Y:S01]  /*e360*/  ULDC UR7, c[0x0][0x630] ;  /* 0x00018c0000077ab9 */ /* 0x000fe20000000800 */
[----:B------:R-:W-:Y:S01]  /*e370*/  ISETP.NE.U32.AND P0, PT, RZ, UR4, PT ;  /* 0x00000004ff007c0c */ /* 0x000fe2000bf05070 */
[----:B------:R-:W1:Y:S01]  /*e380*/  S2R R20, SR_CTAID.Y ;  /* 0x0000000000147919 */ /* 0x000e620000002600 */
[----:B------:R-:W-:Y:S01]  /*e390*/  ULDC UR8, c[0x0][0x150] ;  /* 0x0000540000087ab9 */ /* 0x000fe20000000800 */
[----:B------:R-:W-:Y:S01]  /*e3a0*/  IMAD.MOV.U32 R4, RZ, RZ, R16 ;  /* 0x000000ffff047224 */ /* 0x000fe200078e0010 */
[----:B------:R-:W-:Y:S01]  /*e3b0*/  ISETP.NE.AND.EX P0, PT, RZ, UR5, PT, P0 ;  /* 0x00000005ff007c0c */ /* 0x000fe2000bf05300 */
[----:B------:R-:W-:Y:S01]  /*e3c0*/  IMAD.MOV.U32 R5, RZ, RZ, R17 ;  /* 0x000000ffff057224 */ /* 0x000fe200078e0011 */
[----:B0-----:R-:W-:-:S11]  /*e3d0*/  I2FP.F32.U32 R22, R15 ;  /* 0x0000000f00167245 */ /* 0x001fd60000201000 */
[----:B------:R-:W-:Y:S05]  /*e3e0*/  @!P0 BRA `(.L_x_273) ;  /* 0x0000000000288947 */ /* 0x000fea0003800000 */
[----:B------:R-:W-:Y:S02]  /*e3f0*/  ULDC UR6, c[0x0][0x634] ;  /* 0x00018d0000067ab9 */ /* 0x000fe40000000800 */
[----:B------:R-:W-:-:S05]  /*e400*/  IADD3 R5, P0, R16, UR6, RZ ;  /* 0x0000000610057c10 */ /* 0x000fca000ff1e0ff */
[----:B------:R-:W-:-:S04]  /*e410*/  IMAD.X R21, RZ, RZ, R17, P0 ;  /* 0x000000ffff157224 */ /* 0x000fc800000e0611 */
[----:B------:R-:W-:-:S04]  /*e420*/  IMAD.WIDE.U32 R6, R21, UR4, RZ ;  /* 0x0000000415067c25 */ /* 0x000fc8000f8e00ff */
[----:B------:R-:W-:-:S04]  /*e430*/  IMAD.WIDE.U32 R6, P0, R5, UR5, R6 ;  /* 0x0000000505067c25 */ /* 0x000fc8000f800006 */
[----:B------:R-:W-:-:S04]  /*e440*/  IMAD.WIDE.U32 R4, R5, UR4, RZ ;  /* 0x0000000405047c25 */ /* 0x000fc8000f8e00ff */
[----:B------:R-:W-:Y:S01]  /*e450*/  IMAD.MOV.U32 R4, RZ, RZ, R7 ;  /* 0x000000ffff047224 */ /* 0x000fe200078e0007 */
[----:B------:R-:W-:Y:S01]  /*e460*/  IADD3 RZ, P1, R5, R6, RZ ;  /* 0x0000000605ff7210 */ /* 0x000fe20007f3e0ff */
[----:B------:R-:W-:-:S04]  /*e470*/  IMAD.X R5, RZ, RZ, RZ, P0 ;  /* 0x000000ffff057224 */ /* 0x000fc800000e06ff */
[----:B------:R-:W-:-:S08]  /*e480*/  IMAD.WIDE.U32.X R4, R21, UR5, R4, P1 ;  /* 0x0000000515047c25 */ /* 0x000fd000088e0404 */
.L_x_273:
[--C-:B------:R-:W-:Y:S01]  /*e490*/  SHF.R.U64 R14, R4, UR7, R5.reuse ;  /* 0x00000007040e7c19 */ /* 0x100fe20008001205 */
[----:B------:R-:W-:Y:S01]  /*e4a0*/  FMUL R22, R22, UR8 ;  /* 0x0000000816167c20 */ /* 0x000fe20008400000 */
[----:B------:R-:W-:Y:S01]  /*e4b0*/  SHF.R.U32.HI R4, RZ, UR7, R5 ;  /* 0x00000007ff047c19 */ /* 0x000fe20008011605 */
[----:B------:R-:W0:Y:S01]  /*e4c0*/  LDC R6, c[0x0][0x144] ;  /* 0x00005100ff067b82 */ /* 0x000e220000000800 */
[----:B------:R-:W-:Y:S01]  /*e4d0*/  IADD3 R5, P0, RZ, -R14, RZ ;  /* 0x8000000eff057210 */ /* 0x000fe20007f1e0ff */
[----:B------:R-:W-:Y:S01]  /*e4e0*/  ULDC UR6, c[0x0][0x154] ;  /* 0x0000550000067ab9 */ /* 0x000fe20000000800 */
[----:B-1----:R-:W-:Y:S01]  /*e4f0*/  I2FP.F32.U32 R7, R20 ;  /* 0x0000001400077245 */ /* 0x002fe20000201000 */
[----:B------:R-:W1:Y:S01]  /*e500*/  F2I.U32.TRUNC.NTZ R22, R22 ;  /* 0x0000001600167305 */ /* 0x000e62000020f000 */
[----:B------:R-:W-:Y:S01]  /*e510*/  ULDC.64 UR4, c[0x0][0x620] ;  /* 0x0001880000047ab9 */ /* 0x000fe20000000a00 */
[----:B------:R-:W-:Y:S01]  /*e520*/  IMAD.X R4, RZ, RZ, ~R4, P0 ;  /* 0x000000ffff047224 */ /* 0x000fe200000e0e04 */
[----:B------:R-:W-:Y:S01]  /*e530*/  ISETP.NE.AND P2, PT, R2, 0x1, PT ;  /* 0x000000010200780c */ /* 0x000fe20003f45270 */
[----:B------:R-:W-:Y:S01]  /*e540*/  FMUL R23, R7, UR6 ;  /* 0x0000000607177c20 */ /* 0x000fe20008400000 */
[----:B------:R-:W2:Y:S01]  /*e550*/  LDC R25, c[0x0][0x148] ;  /* 0x00005200ff197b82 */ /* 0x000ea20000000800 */
[----:B------:R-:W-:Y:S01]  /*e560*/  IMAD R4, R4, UR4, RZ ;  /* 0x0000000404047c24 */ /* 0x000fe2000f8e02ff */
[----:B------:R-:W-:-:S02]  /*e570*/  ULDC.64 UR6, c[0x0][0x640] ;  /* 0x0001900000067ab9 */ /* 0x000fc40000000a00 */
[----:B------:R-:W-:Y:S01]  /*e580*/  ISETP.NE.U32.AND P0, PT, RZ, UR6, PT ;  /* 0x00000006ff007c0c */ /* 0x000fe2000bf05070 */
[----:B------:R-:W3:Y:S01]  /*e590*/  F2I.U32.TRUNC.NTZ R23, R23 ;  /* 0x0000001700177305 */ /* 0x000ee2000020f000 */
[C---:B------:R-:W-:Y:S02]  /*e5a0*/  IMAD R7, R5.reuse, UR5, R4 ;  /* 0x0000000505077c24 */ /* 0x040fe4000f8e0204 */
[----:B------:R-:W-:Y:S01]  /*e5b0*/  IMAD.WIDE.U32 R4, R5, UR4, R16 ;  /* 0x0000000405047c25 */ /* 0x000fe2000f8e0010 */
[----:B------:R-:W-:Y:S01]  /*e5c0*/  ULDC UR4, c[0x0][0x618] ;  /* 0x0001860000047ab9 */ /* 0x000fe20000000800 */
[----:B------:R-:W-:Y:S02]  /*e5d0*/  ISETP.NE.AND.EX P0, PT, RZ, UR7, PT, P0 ;  /* 0x00000007ff007c0c */ /* 0x000fe4000bf05300 */
[----:B------:R-:W-:Y:S02]  /*e5e0*/  IMAD.IADD R5, R5, 0x1, R7 ;  /* 0x0000000105057824 */ /* 0x000fe400078e0207 */
[----:B-1----:R-:W-:-:S03]  /*e5f0*/  IMAD.MOV R22, RZ, RZ, -R22 ;  /* 0x000000ffff167224 */ /* 0x002fc600078e0a16 */
[----:B------:R-:W-:Y:S01]  /*e600*/  SHF.R.U64 R21, R4, UR4, R5 ;  /* 0x0000000404157c19 */ /* 0x000fe20008001205 */
[----:B0-----:R-:W-:Y:S01]  /*e610*/  IMAD R15, R6, R22, R15 ;  /* 0x00000016060f7224 */ /* 0x001fe200078e020f */
[----:B------:R-:W-:Y:S01]  /*e620*/  SHF.R.U32.HI R4, RZ, UR4, R5 ;  /* 0x00000004ff047c19 */ /* 0x000fe20008011605 */
[----:B------:R-:W-:Y:S01]  /*e630*/  ULDC UR4, c[0x0][0x608] ;  /* 0x0001820000047ab9 */ /* 0x000fe20000000800 */
[----:B---3--:R-:W-:Y:S02]  /*e640*/  IMAD.MOV R6, RZ, RZ, -R23 ;  /* 0x000000ffff067224 */ /* 0x008fe400078e0a17 */
[--C-:B------:R-:W-:Y:S02]  /*e650*/  SHF.R.U64 R22, R21, UR4, R4.reuse ;  /* 0x0000000415167c19 */ /* 0x100fe40008001204 */
[----:B------:R-:W-:Y:S01]  /*e660*/  SHF.R.U32.HI R5, RZ, UR4, R4 ;  /* 0x00000004ff057c19 */ /* 0x000fe20008011604 */
[----:B------:R-:W-:Y:S01]  /*e670*/  ULDC UR4, c[0x0][0x658] ;  /* 0x0001960000047ab9 */ /* 0x000fe20000000800 */
[----:B--2---:R-:W-:-:S02]  /*e680*/  @P2 IMAD R15, R25, R6, R20 ;  /* 0x00000006190f2224 */ /* 0x004fc400078e0214 */
[--C-:B------:R-:W-:Y:S02]  /*e690*/  SHF.R.U64 R20, R22, UR4, R5.reuse ;  /* 0x0000000416147c19 */ /* 0x100fe40008001205 */
[----:B------:R-:W-:-:S03]  /*e6a0*/  SHF.R.U32.HI R23, RZ, UR4, R5 ;  /* 0x00000004ff177c19 */ /* 0x000fc60008011605 */
[----:B------:R-:W-:Y:S02]  /*e6b0*/  IMAD.MOV.U32 R6, RZ, RZ, R20 ;  /* 0x000000ffff067224 */ /* 0x000fe400078e0014 */
[----:B------:R-:W-:Y:S01]  /*e6c0*/  IMAD.MOV.U32 R5, RZ, RZ, R23 ;  /* 0x000000ffff057224 */ /* 0x000fe200078e0017 */
[----:B------:R-:W-:Y:S06]  /*e6d0*/  @!P0 BRA `(.L_x_274) ;  /* 0x00000000002c8947 */ /* 0x000fec0003800000 */
        /* <DEDUP_REMOVED lines=9> */
[----:B------:R-:W-:-:S04]  /*e770*/  IMAD.WIDE.U32.X R4, R23, UR7, R4, P1 ;  /* 0x0000000717047c25 */ /* 0x000fc800088e0404 */
[----:B------:R-:W-:-:S07]  /*e780*/  IMAD.MOV.U32 R6, RZ, RZ, R4 ;  /* 0x000000ffff067224 */ /* 0x000fce00078e0004 */
.L_x_274:
[----:B------:R-:W-:Y:S01]  /*e790*/  ULDC UR4, c[0x0][0x648] ;  /* 0x0001920000047ab9 */ /* 0x000fe20000000800 */
[----:B------:R-:W-:Y:S01]  /*e7a0*/  LOP3.LUT R4, R22, UR17, RZ, 0xc0, !PT ;  /* 0x0000001116047c12 */ /* 0x000fe2000f8ec0ff */
[----:B------:R-:W-:Y:S01]  /*e7b0*/  ULDC UR5, c[0x0][0x610] ;  /* 0x0001840000057ab9 */ /* 0x000fe20000000800 */
[----:B------:R-:W-:Y:S01]  /*e7c0*/  SHF.R.U64 R5, R6, UR4, R5 ;  /* 0x0000000406057c19 */ /* 0x000fe20008001205 */
[----:B------:R-:W-:Y:S01]  /*e7d0*/  ULDC UR4, c[0x0][0x638] ;  /* 0x00018e0000047ab9 */ /* 0x000fe20000000800 */
[----:B------:R-:W-:-:S03]  /*e7e0*/  LOP3.LUT R21, R21, UR16, RZ, 0xc0, !PT ;  /* 0x0000001015157c12 */ /* 0x000fc6000f8ec0ff */
[----:B------:R-:W-:Y:S02]  /*e7f0*/  IMAD.MOV R7, RZ, RZ, -R5 ;  /* 0x000000ffff077224 */ /* 0x000fe400078e0a05 */
[----:B------:R-:W-:Y:S02]  /*e800*/  IMAD R4, R5, UR18, R4 ;  /* 0x0000001205047c24 */ /* 0x000fe4000f8e0204 */
[----:B------:R-:W-:Y:S01]  /*e810*/  IMAD R20, R7, UR4, R20 ;  /* 0x0000000407147c24 */ /* 0x000fe2000f8e0214 */
[----:B------:R-:W-:Y:S01]  /*e820*/  ULDC UR4, c[0x0][0x600] ;  /* 0x0001800000047ab9 */ /* 0x000fe20000000800 */
[----:B------:R-:W-:Y:S02]  /*e830*/  IMAD R15, R4, UR5, R15 ;  /* 0x00000005040f7c24 */ /* 0x000fe4000f8e020f */
[----:B------:R-:W-:Y:S02]  /*e840*/  IMAD R6, R20, UR4, R21 ;  /* 0x0000000414067c24 */ /* 0x000fe4000f8e0215 */
[----:B------:R-:W-:-:S03]  /*e850*/  IMAD.MOV.U32 R4, RZ, RZ, 0x1 ;  /* 0x00000001ff047424 */ /* 0x000fc600078e00ff */
[----:B------:R-:W-:Y:S02]  /*e860*/  SEL R20, R6, R15, !P2 ;  /* 0x0000000f06147207 */ /* 0x000fe40005000000 */
[----:B------:R-:W-:Y:S01]  /*e870*/  SEL R21, R15, R6, !P2 ;  /* 0x000000060f157207 */ /* 0x000fe20005000000 */
[----:B------:R-:W-:-:S07]  /*e880*/  IMAD.MOV.U32 R6, RZ, RZ, R14 ;  /* 0x000000ffff067224 */ /* 0x000fce00078e000e */
.L_x_272:
[----:B------:R-:W-:Y:S05]  /*e890*/  BSYNC B1 ;  /* 0x0000000000017941 */ /* 0x000fea0003800000 */
.L_x_271:
[----:B------:R-:W-:-:S13]  /*e8a0*/  LOP3.LUT P0, RZ, R4, 0xff, RZ, 0xc0, !PT ;  /* 0x000000ff04ff7812 */ /* 0x000fda000780c0ff */
[----:B------:R-:W-:Y:S05]  /*e8b0*/  @P0 BRA `(.L_x_275) ;  /* 0xfffffff400400947 */ /* 0x000fea000383ffff */
[----:B------:R-:W-:Y:S05]  /*e8c0*/  BSYNC B0 ;  /* 0x0000000000007941 */ /* 0x000fea0003800000 */
.L_x_264:
[----:B------:R-:W-:-:S03]  /*e8d0*/  UMOV UR4, 0xffffffff ;  /* 0xffffffff00047882 */ /* 0x000fc60000000000 */
[----:B------:R-:W-:Y:S05]  /*e8e0*/  BRA.DIV UR4, `(.L_x_276) ;  /* 0x0000000204f47947 */ /* 0x000fea000b800000 */
[----:B------:R-:W-:-:S13]  /*e8f0*/  ELECT P6, URZ, PT ;  /* 0x00000000003f782f */ /* 0x000fda00038c0000 */
.L_x_289:
[----:B------:R-:W-:Y:S04]  /*e900*/  BSSY B0, `(.L_x_277) ;  /* 0x0000022000007945 */ /* 0x000fe80003800000 */
[----:B------:R-:W-:Y:S05]  /*e910*/  @!P6 BRA `(.L_x_278) ;  /* 0x000000000080e947 */ /* 0x000fea0003800000 */
[----:B------:R-:W-:-:S04]  /*e920*/  LOP3.LUT R19, R19, 0x2, RZ, 0xfc, !PT ;  /* 0x0000000213137812 */ /* 0x000fc800078efcff */
[----:B------:R-:W-:-:S13]  /*e930*/  ISETP.NE.AND P0, PT, R19, 0x3, PT ;  /* 0x000000031300780c */ /* 0x000fda0003f05270 */
[----:B------:R-:W-:Y:S05]  /*e940*/  @!P0 BRA `(.L_x_279) ;  /* 0x0000000000048947 */ /* 0x000fea0003800000 */
[----:B------:R-:W-:Y:S01]  /*e950*/  BPT.TRAP 0x1 ;  /* 0x000000040000795c */ /* 0x000fe20000300000 */
.L_x_279:
[----:B------:R-:W0:Y:S01]  /*e960*/  S2R R5, SR_CgaCtaId ;  /* 0x0000000000057919 */ /* 0x000e220000008800 */
[----:B------:R-:W-:Y:S02]  /*e970*/  MOV R2, 0x400 ;  /* 0x0000040000027802 */ /* 0x000fe40000000f00 */
[----:B------:R-:W-:Y:S02]  /*e980*/  SHF.L.U32 R4, R0, 0x1f, RZ ;  /* 0x0000001f00047819 */ /* 0x000fe400000006ff */
[----:B0-----:R-:W-:-:S05]  /*e990*/  LEA R2, R5, R2, 0x18 ;  /* 0x0000000205027211 */ /* 0x001fca00078ec0ff */
[----:B------:R-:W-:-:S04]  /*e9a0*/  VIADD R2, R2, 0x18 ;  /* 0x0000001802027836 */ /* 0x000fc80000000000 */
[C---:B------:R-:W-:Y:S02]  /*e9b0*/  IMAD R7, R3.reuse, 0x8, R2 ;  /* 0x0000000803077824 */ /* 0x040fe400078e0202 */
[----:B------:R-:W-:Y:S02]  /*e9c0*/  VIADD R3, R3, 0x1 ;  /* 0x0000000103037836 */ /* 0x000fe40000000000 */
[----:B------:R-:W0:Y:S03]  /*e9d0*/  SYNCS.PHASECHK.TRANS64.TRYWAIT P0, [R7+URZ], R4 ;  /* 0x00000004070075a7 */ /* 0x000e26000800017f */
[----:B------:R-:W-:-:S04]  /*e9e0*/  ISETP.NE.AND P1, PT, R3, 0x3, PT ;  /* 0x000000030300780c */ /* 0x000fc80003f25270 */
[----:B------:R-:W-:Y:S02]  /*e9f0*/  SEL R5, RZ, 0x1, P1 ;  /* 0x00000001ff057807 */ /* 0x000fe40000800000 */
[----:B------:R-:W-:Y:S02]  /*ea00*/  SEL R3, R3, RZ, P1 ;  /* 0x000000ff03037207 */ /* 0x000fe40000800000 */
[----:B------:R-:W-:-:S03]  /*ea10*/  LOP3.LUT R9, R0, R5, RZ, 0x3c, !PT ;  /* 0x0000000500097212 */ /* 0x000fc600078e3cff */
[----:B------:R-:W-:Y:S01]  /*ea20*/  IMAD R6, R3, 0x8, R2 ;  /* 0x0000000803067824 */ /* 0x000fe200078e0202 */
[----:B------:R-:W-:Y:S01]  /*ea30*/  SHF.L.U32 R5, R9, 0x1f, RZ ;  /* 0x0000001f09057819 */ /* 0x000fe200000006ff */
[----:B0-----:R-:W-:Y:S06]  /*ea40*/  @!P0 BRA `(.L_x_280) ;  /* 0x0000000000bc8947 */ /* 0x001fec0003800000 */
.L_x_290:
[----:B------:R-:W1:Y:S01]  /*ea50*/  SYNCS.PHASECHK.TRANS64.TRYWAIT P0, [R6+URZ], R5 ;  /* 0x00000005060075a7 */ /* 0x000e62000800017f */
[----:B------:R-:W-:-:S05]  /*ea60*/  VIADD R0, R3, 0x1 ;  /* 0x0000000103007836 */ /* 0x000fca0000000000 */
[----:B------:R-:W-:-:S04]  /*ea70*/  ISETP.NE.AND P1, PT, R0, 0x3, PT ;  /* 0x000000030000780c */ /* 0x000fc80003f25270 */
[----:B0-----:R-:W-:Y:S02]  /*ea80*/  SEL R4, RZ, 0x1, P1 ;  /* 0x00000001ff047807 */ /* 0x001fe40000800000 */
[----:B------:R-:W-:Y:S02]  /*ea90*/  SEL R3, R0, RZ, P1 ;  /* 0x000000ff00037207 */ /* 0x000fe40000800000 */
[----:B------:R-:W-:Y:S01]  /*eaa0*/  LOP3.LUT R0, R9, R4, RZ, 0x3c, !PT ;  /* 0x0000000409007212 */ /* 0x000fe200078e3cff */
[----:B-1----:R-:W-:Y:S06]  /*eab0*/  @!P0 BRA `(.L_x_281) ;  /* 0x0000000000b48947 */ /* 0x002fec0003800000 */
.L_x_291:
[----:B------:R-:W-:Y:S01]  /*eac0*/  IMAD R3, R3, 0x8, R2 ;  /* 0x0000000803037824 */ /* 0x000fe200078e0202 */
[----:B------:R-:W-:-:S07]  /*ead0*/  SHF.L.U32 R0, R0, 0x1f, RZ ;  /* 0x0000001f00007819 */ /* 0x000fce00000006ff */
.L_x_282:
[----:B-1----:R1:W2:Y:S02]  /*eae0*/  SYNCS.PHASECHK.TRANS64.TRYWAIT P0, [R3+URZ], R0 ;  /* 0x00000000030075a7 */ /* 0x0022a4000800017f */
[----:B--2---:R-:W-:Y:S05]  /*eaf0*/  @!P0 NANOSLEEP.SYNCS 0x989680 ;  /* 0x009896800000895d */ /* 0x004fea0003900000 */
[----:B------:R-:W2:Y:S02]  /*eb00*/  @!P0 SYNCS.PHASECHK.TRANS64 P0, [R3+URZ], R0 ;  /* 0x00000000030085a7 */ /* 0x000ea4000800007f */
[----:B--2---:R-:W-:Y:S05]  /*eb10*/  @!P0 BRA `(.L_x_282) ;  /* 0xfffffffc00f08947 */ /* 0x004fea000383ffff */
.L_x_278:
[----:B------:R-:W-:Y:S05]  /*eb20*/  BSYNC B0 ;  /* 0x0000000000007941 */ /* 0x000fea0003800000 */
.L_x_277:
[----:B------:R-:W-:Y:S05]  /*eb30*/  EXIT ;  /* 0x000000000000794d */ /* 0x000fea0003800000 */
.L_x_21:
[----:B---3--:R3:W4:Y:S02]  /*eb40*/  SYNCS.PHASECHK.TRANS64.TRYWAIT P1, [R3+URZ], R0 ;  /* 0x00000000030075a7 */ /* 0x008724000802017f */
[----:B----4-:R-:W-:Y:S05]  /*eb50*/  @!P1 NANOSLEEP.SYNCS 0x989680 ;  /* 0x009896800000995d */ /* 0x010fea0003900000 */
[----:B------:R-:W4:Y:S02]  /*eb60*/  @!P1 SYNCS.PHASECHK.TRANS64 P1, [R3+URZ], R0 ;  /* 0x00000000030095a7 */ /* 0x000f24000802007f */
[----:B----4-:R-:W-:Y:S05]  /*eb70*/  @!P1 BRA `(.L_x_21) ;  /* 0xfffffffc00f09947 */ /* 0x010fea000383ffff */
[----:B------:R-:W-:Y:S05]  /*eb80*/  BRA `(.L_x_20) ;  /* 0xffffff28004c7947 */ /* 0x000fea000383ffff */
.L_x_26:
[----:B-1----:R-:W-:-:S04]  /*eb90*/  IMAD.U32 R5, RZ, RZ, UR8 ;  /* 0x00000008ff057e24 */ /* 0x002fc8000f8e00ff */
[----:B------:R1:W2:Y:S03]  /*eba0*/  SYNCS.PHASECHK.TRANS64.TRYWAIT P1, [R5+URZ], R4 ;  /* 0x00000004050075a7 */ /* 0x0002a6000802017f */
[----:B--2---:R-:W-:Y:S05]  /*ebb0*/  @!P1 NANOSLEEP.SYNCS 0x989680 ;  /* 0x009896800000995d */ /* 0x004fea0003900000 */
[----:B------:R-:W2:Y:S02]  /*ebc0*/  @!P1 SYNCS.PHASECHK.TRANS64 P1, [R5+URZ], R4 ;  /* 0x00000004050095a7 */ /* 0x000ea4000802007f */
[----:B--2---:R-:W-:Y:S05]  /*ebd0*/  @!P1 BRA `(.L_x_26) ;  /* 0xfffffffc00ec9947 */ /* 0x004fea000383ffff */
[----:B------:R-:W-:Y:S05]  /*ebe0*/  BRA `(.L_x_25) ;  /* 0xffffff3000507947 */ /* 0x000fea000383ffff */
.L_x_265:
[----:B------:R-:W-:Y:S01]  /*ebf0*/  BSSY B1, `(.L_x_283) ;  /* 0x0000006000017945 */ /* 0x000fe20003800000 */
[----:B------:R-:W-:-:S07]  /*ec00*/  IMAD.MOV.U32 R15, RZ, RZ, -0x1 ;  /* 0xffffffffff0f7424 */ /* 0x000fce00078e00ff */
[----:B------:R-:W-:Y:S05]  /*ec10*/  WARPSYNC.COLLECTIVE R15, `(.L_x_284) ;  /* 0x000000000f0c7348 */ /* 0x000fea0003c00000 */
[----:B------:R-:W-:Y:S02]  /*ec20*/  ELECT P6, UR62, PT ;  /* 0x00000000003e782f */ /* 0x000fe400038c0000 */
[----:B------:R-:W-:Y:S01]  /*ec30*/  MOV R14, UR62 ;  /* 0x0000003e000e7c02 */ /* 0x000fe20008000f00 */
[----:B------:R-:W-:Y:S10]  /*ec40*/  ENDCOLLECTIVE ;  /* 0x000000000000791b */ /* 0x000ff40003800000 */
.L_x_284:
[----:B------:R-:W-:Y:S05]  /*ec50*/  BSYNC B1 ;  /* 0x0000000000017941 */ /* 0x000fea0003800000 */
.L_x_283:
[----:B------:R-:W-:Y:S05]  /*ec60*/  BRA `(.L_x_285) ;  /* 0xfffffff000607947 */ /* 0x000fea000383ffff */
.L_x_268:
[----:B-1----:R1:W2:Y:S02]  /*ec70*/  SYNCS.PHASECHK.TRANS64.TRYWAIT P0, [R23+URZ+0x18], R14 ;  /* 0x0000180e170075a7 */ /* 0x0022a4000800017f */
[----:B--2---:R-:W-:Y:S05]  /*ec80*/  @!P0 NANOSLEEP.SYNCS 0x989680 ;  /* 0x009896800000895d */ /* 0x004fea0003900000 */
[----:B------:R-:W2:Y:S02]  /*ec90*/  @!P0 SYNCS.PHASECHK.TRANS64 P0, [R23+URZ+0x18], R14 ;  /* 0x0000180e170085a7 */ /* 0x000ea4000800007f */
[----:B--2---:R-:W-:Y:S05]  /*eca0*/  @!P0 BRA `(.L_x_268) ;  /* 0xfffffffc00f08947 */ /* 0x004fea000383ffff */
[----:B------:R-:W-:Y:S05]  /*ecb0*/  BRA `(.L_x_286) ;  /* 0xfffffff000987947 */ /* 0x000fea000383ffff */
.L_x_276:
[----:B------:R-:W-:Y:S01]  /*ecc0*/  BSSY B0, `(.L_x_287) ;  /* 0x0000006000007945 */ /* 0x000fe20003800000 */
[----:B------:R-:W-:-:S07]  /*ecd0*/  IMAD.MOV.U32 R15, RZ, RZ, -0x1 ;  /* 0xffffffffff0f7424 */ /* 0x000fce00078e00ff */
[----:B------:R-:W-:Y:S05]  /*ece0*/  WARPSYNC.COLLECTIVE R15, `(.L_x_288) ;  /* 0x000000000f0c7348 */ /* 0x000fea0003c00000 */
[----:B------:R-:W-:Y:S02]  /*ecf0*/  ELECT P6, UR62, PT ;  /* 0x00000000003e782f */ /* 0x000fe400038c0000 */
[----:B------:R-:W-:Y:S01]  /*ed00*/  MOV R14, UR62 ;  /* 0x0000003e000e7c02 */ /* 0x000fe20008000f00 */
[----:B------:R-:W-:Y:S10]  /*ed10*/  ENDCOLLECTIVE ;  /* 0x000000000000791b */ /* 0x000ff40003800000 */
.L_x_288:
[----:B------:R-:W-:Y:S05]  /*ed20*/  BSYNC B0 ;  /* 0x0000000000007941 */ /* 0x000fea0003800000 */
.L_x_287:
[----:B------:R-:W-:Y:S05]  /*ed30*/  BRA `(.L_x_289) ;  /* 0xfffffff800f07947 */ /* 0x000fea000383ffff */
.L_x_280:
[----:B0-----:R0:W1:Y:S02]  /*ed40*/  SYNCS.PHASECHK.TRANS64.TRYWAIT P0, [R7+URZ], R4 ;  /* 0x00000004070075a7 */ /* 0x001064000800017f */
[----:B-1----:R-:W-:Y:S05]  /*ed50*/  @!P0 NANOSLEEP.SYNCS 0x989680 ;  /* 0x009896800000895d */ /* 0x002fea0003900000 */
[----:B------:R-:W1:Y:S02]  /*ed60*/  @!P0 SYNCS.PHASECHK.TRANS64 P0, [R7+URZ], R4 ;  /* 0x00000004070085a7 */ /* 0x000e64000800007f */
[----:B-1----:R-:W-:Y:S05]  /*ed70*/  @!P0 BRA `(.L_x_280) ;  /* 0xfffffffc00f08947 */ /* 0x002fea000383ffff */
[----:B------:R-:W-:Y:S05]  /*ed80*/  BRA `(.L_x_290) ;  /* 0xfffffffc00307947 */ /* 0x000fea000383ffff */
.L_x_281:
[----:B0-----:R0:W1:Y:S02]  /*ed90*/  SYNCS.PHASECHK.TRANS64.TRYWAIT P0, [R6+URZ], R5 ;  /* 0x00000005060075a7 */ /* 0x001064000800017f */
[----:B-1----:R-:W-:Y:S05]  /*eda0*/  @!P0 NANOSLEEP.SYNCS 0x989680 ;  /* 0x009896800000895d */ /* 0x002fea0003900000 */
[----:B------:R-:W1:Y:S02]  /*edb0*/  @!P0 SYNCS.PHASECHK.TRANS64 P0, [R6+URZ], R5 ;  /* 0x00000005060085a7 */ /* 0x000e64000800007f */
[----:B-1----:R-:W-:Y:S05]  /*edc0*/  @!P0 BRA `(.L_x_281) ;  /* 0xfffffffc00f08947 */ /* 0x002fea000383ffff */
[----:B------:R-:W-:Y:S05]  /*edd0*/  BRA `(.L_x_291) ;  /* 0xfffffffc00387947 */ /* 0x000fea000383ffff */
.L_x_292:
[----:B------:R-:W-:-:S00]  /*ede0*/  BRA `(.L_x_292) ;  /* 0xfffffffc00fc7947 */ /* 0x000fc0000383ffff */
[----:B------:R-:W-:-:S00]  /*edf0*/  NOP ;  /* 0x0000000000007918 */ /* 0x000fc00000000000 */
        /* <DEDUP_REMOVED lines=8> */
.L_x_293:


//--------------------- .nv.global.init           --------------------------
	.section	.nv.global.init,"aw",@progbits
.nv.global.init:
	.type		$str$22,@object
	.size		$str$22,($str$23 - $str$22)
$str$22:
        /*0000*/ 	.byte	0x6b, 0x5f, 0x74, 0x69, 0x6c, 0x65, 0x5f, 0x63, 0x6f, 0x75, 0x6e, 0x74, 0x20, 0x3e, 0x3d, 0x20
        /*0010*/ 	.byte	0x31, 0x00
	.type		$str$23,@object
	.size		$str$23,(__unnamed_1 - $str$23)
$str$23:
        /*0012*/ 	.byte	0x2f, 0x74, 0x6d, 0x70, 0x2f, 0x63, 0x75, 0x74, 0x6c, 0x61, 0x73, 0x73, 0x5f, 0x73, 0x77, 0x65
        /*0022*/ 	.byte	0x65, 0x70, 0x5f, 0x73, 0x72, 0x63, 0x2f, 0x69, 0x6e, 0x63, 0x6c, 0x75, 0x64, 0x65, 0x2f, 0x63
        /*0032*/ 	.byte	0x75, 0x74, 0x6c, 0x61, 0x73, 0x73, 0x2f, 0x67, 0x65, 0x6d, 0x6d, 0x2f, 0x63, 0x6f, 0x6c, 0x6c
        /*0042*/ 	.byte	0x65, 0x63, 0x74, 0x69, 0x76, 0x65, 0x2f, 0x73, 0x6d, 0x39, 0x30, 0x5f, 0x6d, 0x6d, 0x61, 0x5f
        /*0052*/ 	.byte	0x74, 0x6d, 0x61, 0x5f, 0x67, 0x6d, 0x6d, 0x61, 0x5f, 0x73, 0x73, 0x5f, 0x77, 0x61, 0x72, 0x70
        /*0062*/ 	.byte	0x73, 0x70, 0x65, 0x63, 0x69, 0x61, 0x6c, 0x69, 0x7a, 0x65, 0x64, 0x2e, 0x68, 0x70, 0x70, 0x00
	.type		__unnamed_1,@object
	.size		__unnamed_1,(.L_0 - __unnamed_1)
__unnamed_1:
        /*0072*/ 	.byte	0x76, 0x6f, 0x69, 0x64, 0x20, 0x63, 0x75, 0x74, 0x6c, 0x61, 0x73, 0x73, 0x3a, 0x3a, 0x67, 0x65
        /* <DEDUP_REMOVED lines=180> */
        /*0bc2*/ 	.byte	0x74, 0x79, 0x5d, 0x00
.L_0:


//--------------------- .nv.shared._ZN7cutlass13device_kernelINS_4gemm6kernel13GemmUniversalIN4cute5tupleIJiiiiEEENS1_10collective13CollectiveMmaINS1_34MainloopSm90TmaGmmaWarpSpecializedILi3ENS5_IJNS4_1CILi2EEENSA_ILi1EEESC_EEENS1_35KernelTmaWarpSpecializedCooperativeEEENS5_IJNSA_ILi512EEENSA_ILi64EEESH_EEENS_6half_tENS5_IJlSC_lEEESJ_SK_NS4_8TiledMMAINS4_8MMA_AtomIJNS4_4SM904GMMA25MMA_64x64x16_F32F16F16_SSILNSO_5MajorE0ELSQ_0ELNSO_7ScaleInE1ELSR_1EEEEEENS4_6LayoutISD_NS5_IJSC_NSA_ILi0EEESV_EEEEENS5_IJNS4_10UnderscoreESY_SY_EEEEENS4_13SM90_TMA_LOADENS4_14ComposedLayoutINS4_7SwizzleILi3ELi4ELi3EEENS4_18smem_ptr_flag_bitsILi16EEENSU_INS5_IJNSA_ILi8EEESH_EEENS5_IJSH_SC_EEEEEEEvNS4_8identityENS4_23SM90_TMA_LOAD_MULTICASTES1B_vS1C_EENS_8epilogue10collective6detail29Sm90TmaWarpSpecializedAdapterINS1G_15DefaultEpilogueISJ_SK_SK_NS1F_6thread17LinearCombinationISJ_Li1EffLNS1K_9ScaleType4KindE0ELNS_15FloatRoundStyleE2ESJ_EENS1_15EpilogueDefaultEEEEEvvEEEEvNT_6ParamsE --------------------------
	.section	.nv.shared._ZN7cutlass13device_kernelINS_4gemm6kernel13GemmUniversalIN4cute5tupleIJiiiiEEENS1_10collective13CollectiveMmaINS1_34MainloopSm90TmaGmmaWarpSpecializedILi3ENS5_IJNS4_1CILi2EEENSA_ILi1EEESC_EEENS1_35KernelTmaWarpSpecializedCooperativeEEENS5_IJNSA_ILi512EEENSA_ILi64EEESH_EEENS_6half_tENS5_IJlSC_lEEESJ_SK_NS4_8TiledMMAINS4_8MMA_AtomIJNS4_4SM904GMMA25MMA_64x64x16_F32F16F16_SSILNSO_5MajorE0ELSQ_0ELNSO_7ScaleInE1ELSR_1EEEEEENS4_6LayoutISD_NS5_IJSC_NSA_ILi0EEESV_EEEEENS5_IJNS4_10UnderscoreESY_SY_EEEEENS4_13SM90_TMA_LOADENS4_14ComposedLayoutINS4_7SwizzleILi3ELi4ELi3EEENS4_18smem_ptr_flag_bitsILi16EEENSU_INS5_IJNSA_ILi8EEESH_EEENS5_IJSH_SC_EEEEEEEvNS4_8identityENS4_23SM90_TMA_LOAD_MULTICASTES1B_vS1C_EENS_8epilogue10collective6detail29Sm90TmaWarpSpecializedAdapterINS1G_15DefaultEpilogueISJ_SK_SK_NS1F_6thread17LinearCombinationISJ_Li1EffLNS1K_9ScaleType4KindE0ELNS_15FloatRoundStyleE2ESJ_EENS1_15EpilogueDefaultEEEEEvvEEEEvNT_6ParamsE,"aw",@nobits
	.sectionflags	@""
	.align	16
	.zero		1024


//--------------------- .nv.shared.reserved.0     --------------------------
	.section	.nv.shared.reserved.0,"aw",@nobits
	.weak		__nv_reservedSMEM_offset_0_alias
	.size		__nv_reservedSMEM_offset_0_alias, 0, 0
	.other		__nv_reservedSMEM_offset_0_alias,@"STO_CUDA_RESERVED_SHARED STV_DEFAULT"
__nv_reservedSMEM_offset_0_alias:
	.zero		0


//--------------------- .nv.global                --------------------------
	.section	.nv.global,"aw",@nobits
.nv.global:
	.type		_ZN39_INTERNAL_3963865e_4_k_cu_949cca9c_84844cute1_E,@object
	.size		_ZN39_INTERNAL_3963865e_4_k_cu_949cca9c_84844cute1_E,(_ZN39_INTERNAL_3963865e_4_k_cu_949cca9c_84844cuda3std3__45__cpo6cbeginE - _ZN39_INTERNAL_3963865e_4_k_cu_949cca9c_84844cute1_E)
_ZN39_INTERNAL_3963865e_4_k_cu_949cca9c_84844cute1_E:
	.zero		1
	.type		_ZN39_INTERNAL_3963865e_4_k_cu_949cca9c_84844cuda3std3__45__cpo6cbeginE,@object
	.size		_ZN39_INTERNAL_3963865e_4_k_cu_949cca9c_84844cuda3std3__45__cpo6cbeginE,(_ZN39_INTERNAL_3963865e_4_k_cu_949cca9c_84844cuda3std3__48in_placeE - _ZN39_INTERNAL_3963865e_4_k_cu_949cca9c_84844cuda3std3__45__cpo6cbeginE)
_ZN39_INTERNAL_3963865e_4_k_cu_949cca9c_84844cuda3std3__45__cpo6cbeginE:
	.zero		1
	.type		_ZN39_INTERNAL_3963865e_4_k_cu_949cca9c_84844cuda3std3__48in_placeE,@object
	.size		_ZN39_INTERNAL_3963865e_4_k_cu_949cca9c_84844cuda3std3__48in_placeE,(_ZN39_INTERNAL_3963865e_4_k_cu_949cca9c_84844cuda3std6ranges3__45__cpo9iter_moveE - _ZN39_INTERNAL_3963865e_4_k_cu_949cca9c_84844cuda3std3__48in_placeE)
_ZN39_INTERNAL_3963865e_4_k_cu_949cca9c_84844cuda3std3__48in_placeE:
	.zero		1
	.type		_ZN39_INTERNAL_3963865e_4_k_cu_949cca9c_84844cuda3std6ranges3__45__cpo9iter_moveE,@object
	.size		_ZN39_INTERNAL_3963865e_4_k_cu_949cca9c_84844cuda3std6ranges3__45__cpo9iter_moveE,(_ZN39_INTERNAL_3963865e_4_k_cu_949cca9c_84844cuda3std3__45__cpo5beginE - _ZN39_INTERNAL_3963865e_4_k_cu_949cca9c_84844cuda3std6ranges3__45__cpo9iter_moveE)
_ZN39_INTERNAL_3963865e_4_k_cu_949cca9c_84844cuda3std6ranges3__45__cpo9iter_moveE:
	.zero		1
	.type		_ZN39_INTERNAL_3963865e_4_k_cu_949cca9c_84844cuda3std3__45__cpo5beginE,@object
	.size		_ZN39_INTERNAL_3963865e_4_k_cu_949cca9c_84844cuda3std3__45__cpo5beginE,(_ZN39_INTERNAL_3963865e_4_k_cu_949cca9c_84844cuda3std3__441_GLOBAL__N__3963865e_4_k_cu_949cca9c_84846ignoreE - _ZN39_INTERNAL_3963865e_4_k_cu_949cca9c_84844cuda3std3__45__cpo5beginE)
_ZN39_INTERNAL_3963865e_4_k_cu_949cca9c_84844cuda3std3__45__cpo5beginE:
	.zero		1
	.type		_ZN39_INTERNAL_3963865e_4_k_cu_949cca9c_84844cuda3std3__441_GLOBAL__N__3963865e_4_k_cu_949cca9c_84846ignoreE,@object
	.size		_ZN39_INTERNAL_3963865e_4_k_cu_949cca9c_84844cuda3std3__441_GLOBAL__N__3963865e_4_k_cu_949cca9c_84846ignoreE,(_ZN39_INTERNAL_3963865e_4_k_cu_949cca9c_84844cute7productE - _ZN39_INTERNAL_3963865e_4_k_cu_949cca9c_84844cuda3std3__441_GLOBAL__N__3963865e_4_k_cu_949cca9c_84846ignoreE)
_ZN39_INTERNAL_3963865e_4_k_cu_949cca9c_84844cuda3std3__441_GLOBAL__N__3963865e_4_k_cu_949cca9c_84846ignoreE:
	.zero		1
	.type		_ZN39_INTERNAL_3963865e_4_k_cu_949cca9c_84844cute7productE,@object
	.size		_ZN39_INTERNAL_3963865e_4_k_cu_949cca9c_84844cute7productE,(_ZN39_INTERNAL_3963865e_4_k_cu_949cca9c_84844cuda3std3__45__cpo3endE - _ZN39_INTERNAL_3963865e_4_k_cu_949cca9c_84844cute7productE)
_ZN39_INTERNAL_3963865e_4_k_cu_949cca9c_84844cute7productE:
	.zero		1
	.type		_ZN39_INTERNAL_3963865e_4_k_cu_949cca9c_84844cuda3std3__45__cpo3endE,@object
	.size		_ZN39_INTERNAL_3963865e_4_k_cu_949cca9c_84844cuda3std3__45__cpo3endE,(_ZN39_INTERNAL_3963865e_4_k_cu_949cca9c_84844cuda3std3__419piecewise_constructE - _ZN39_INTERNAL_3963865e_4_k_cu_949cca9c_84844cuda3std3__45__cpo3endE)
_ZN39_INTERNAL_3963865e_4_k_cu_949cca9c_84844cuda3std3__45__cpo3endE:
	.zero		1
	.type		_ZN39_INTERNAL_3963865e_4_k_cu_949cca9c_84844cuda3std3__419piecewise_constructE,@object
	.size		_ZN39_INTERNAL_3963865e_4_k_cu_949cca9c_84844cuda3std3__419piecewise_constructE,(_ZN39_INTERNAL_3963865e_4_k_cu_949cca9c_84844cuda3std3__45__cpo4cendE - _ZN39_INTERNAL_3963865e_4_k_cu_949cca9c_84844cuda3std3__419piecewise_constructE)
_ZN39_INTERNAL_3963865e_4_k_cu_949cca9c_84844cuda3std3__419piecewise_constructE:
	.zero		1
	.type		_ZN39_INTERNAL_3963865e_4_k_cu_949cca9c_84844cuda3std3__45__cpo4cendE,@object
	.size		_ZN39_INTERNAL_3963865e_4_k_cu_949cca9c_84844cuda3std3__45__cpo4cendE,(_ZN39_INTERNAL_3963865e_4_k_cu_949cca9c_84844cuda3std6ranges3__45__cpo4swapE - _ZN39_INTERNAL_3963865e_4_k_cu_949cca9c_84844cuda3std3__45__cpo4cendE)
_ZN39_INTERNAL_3963865e_4_k_cu_949cca9c_84844cuda3std3__45__cpo4cendE:
	.zero		1
	.type		_ZN39_INTERNAL_3963865e_4_k_cu_949cca9c_84844cuda3std6ranges3__45__cpo4swapE,@object
	.size		_ZN39_INTERNAL_3963865e_4_k_cu_949cca9c_84844cuda3std6ranges3__45__cpo4swapE,(.L_8 - _ZN39_INTERNAL_3963865e_4_k_cu_949cca9c_84844cuda3std6ranges3__45__cpo4swapE)
_ZN39_INTERNAL_3963865e_4_k_cu_949cca9c_84844cuda3std6ranges3__45__cpo4swapE:
	.zero		1
.L_8:


//--------------------- .nv.constant0._ZN7cutlass13device_kernelINS_4gemm6kernel13GemmUniversalIN4cute5tupleIJiiiiEEENS1_10collective13CollectiveMmaINS1_34MainloopSm90TmaGmmaWarpSpecializedILi3ENS5_IJNS4_1CILi2EEENSA_ILi1EEESC_EEENS1_35KernelTmaWarpSpecializedCooperativeEEENS5_IJNSA_ILi512EEENSA_ILi64EEESH_EEENS_6half_tENS5_IJlSC_lEEESJ_SK_NS4_8TiledMMAINS4_8MMA_AtomIJNS4_4SM904GMMA25MMA_64x64x16_F32F16F16_SSILNSO_5MajorE0ELSQ_0ELNSO_7ScaleInE1ELSR_1EEEEEENS4_6LayoutISD_NS5_IJSC_NSA_ILi0EEESV_EEEEENS5_IJNS4_10UnderscoreESY_SY_EEEEENS4_13SM90_TMA_LOADENS4_14ComposedLayoutINS4_7SwizzleILi3ELi4ELi3EEENS4_18smem_ptr_flag_bitsILi16EEENSU_INS5_IJNSA_ILi8EEESH_EEENS5_IJSH_SC_EEEEEEEvNS4_8identityENS4_23SM90_TMA_LOAD_MULTICASTES1B_vS1C_EENS_8epilogue10collective6detail29Sm90TmaWarpSpecializedAdapterINS1G_15DefaultEpilogueISJ_SK_SK_NS1F_6thread17LinearCombinationISJ_Li1EffLNS1K_9ScaleType4KindE0ELNS_15FloatRoundStyleE2ESJ_EENS1_15EpilogueDefaultEEEEEvvEEEEvNT_6ParamsE --------------------------
	.section	.nv.constant0._ZN7cutlass13device_kernelINS_4gemm6kernel13GemmUniversalIN4cute5tupleIJiiiiEEENS1_10collective13CollectiveMmaINS1_34MainloopSm90TmaGmmaWarpSpecializedILi3ENS5_IJNS4_1CILi2EEENSA_ILi1EEESC_EEENS1_35KernelTmaWarpSpecializedCooperativeEEENS5_IJNSA_ILi512EEENSA_ILi64EEESH_EEENS_6half_tENS5_IJlSC_lEEESJ_SK_NS4_8TiledMMAINS4_8MMA_AtomIJNS4_4SM904GMMA25MMA_64x64x16_F32F16F16_SSILNSO_5MajorE0ELSQ_0ELNSO_7ScaleInE1ELSR_1EEEEEENS4_6LayoutISD_NS5_IJSC_NSA_ILi0EEESV_EEEEENS5_IJNS4_10UnderscoreESY_SY_EEEEENS4_13SM90_TMA_LOADENS4_14ComposedLayoutINS4_7SwizzleILi3ELi4ELi3EEENS4_18smem_ptr_flag_bitsILi16EEENSU_INS5_IJNSA_ILi8EEESH_EEENS5_IJSH_SC_EEEEEEEvNS4_8identityENS4_23SM90_TMA_LOAD_MULTICASTES1B_vS1C_EENS_8epilogue10collective6detail29Sm90TmaWarpSpecializedAdapterINS1G_15DefaultEpilogueISJ_SK_SK_NS1F_6thread17LinearCombinationISJ_Li1EffLNS1K_9ScaleType4KindE0ELNS_15FloatRoundStyleE2ESJ_EENS1_15EpilogueDefaultEEEEEvvEEEEvNT_6ParamsE,"a",@progbits
	.sectionflags	@""
	.align	4
.nv.constant0._ZN7cutlass13device_kernelINS_4gemm6kernel13GemmUniversalIN4cute5tupleIJiiiiEEENS1_10collective13CollectiveMmaINS1_34MainloopSm90TmaGmmaWarpSpecializedILi3ENS5_IJNS4_1CILi2EEENSA_ILi1EEESC_EEENS1_35KernelTmaWarpSpecializedCooperativeEEENS5_IJNSA_ILi512EEENSA_ILi64EEESH_EEENS_6half_tENS5_IJlSC_lEEESJ_SK_NS4_8TiledMMAINS4_8MMA_AtomIJNS4_4SM904GMMA25MMA_64x64x16_F32F16F16_SSILNSO_5MajorE0ELSQ_0ELNSO_7ScaleInE1ELSR_1EEEEEENS4_6LayoutISD_NS5_IJSC_NSA_ILi0EEESV_EEEEENS5_IJNS4_10UnderscoreESY_SY_EEEEENS4_13SM90_TMA_LOADENS4_14ComposedLayoutINS4_7SwizzleILi3ELi4ELi3EEENS4_18smem_ptr_flag_bitsILi16EEENSU_INS5_IJNSA_ILi8EEESH_EEENS5_IJSH_SC_EEEEEEEvNS4_8identityENS4_23SM90_TMA_LOAD_MULTICASTES1B_vS1C_EENS_8epilogue10collective6detail29Sm90TmaWarpSpecializedAdapterINS1G_15DefaultEpilogueISJ_SK_SK_NS1F_6thread17LinearCombinationISJ_Li1EffLNS1K_9ScaleType4KindE0ELNS_15FloatRoundStyleE2ESJ_EENS1_15EpilogueDefaultEEEEEvvEEEEvNT_6ParamsE:
	.zero		1664


//--------------------- SYMBOLS --------------------------

	.type		.nv.reservedSmem.offset0,@object
	.size		.nv.reservedSmem.offset0,0x4
	.type		__assertfail,@function
